//
// Generated by NVIDIA NVVM Compiler
//
// Compiler Build ID: CL-36424714
// Cuda compilation tools, release 13.0, V13.0.88
// Based on NVVM 20.0.0
//

.version 9.0
.target sm_100
.address_size 64

	// .globl	_Z11convolve_2dPiS_i
.const .align 4 .b8 d_kernel[196];

.visible .entry _Z11convolve_2dPiS_i(
	.param .u64 .ptr .align 1 _Z11convolve_2dPiS_i_param_0,
	.param .u64 .ptr .align 1 _Z11convolve_2dPiS_i_param_1,
	.param .u32 _Z11convolve_2dPiS_i_param_2
)
{
	.reg .pred 	%p<139>;
	.reg .b32 	%r<329>;
	.reg .b64 	%rd<105>;

	ld.param.u64 	%rd3, [_Z11convolve_2dPiS_i_param_0];
	ld.param.u64 	%rd2, [_Z11convolve_2dPiS_i_param_1];
	ld.param.u32 	%r119, [_Z11convolve_2dPiS_i_param_2];
	cvta.to.global.u64 	%rd1, %rd3;
	mov.u32 	%r120, %tid.x;
	mov.u32 	%r121, %ctaid.x;
	mov.u32 	%r122, %ntid.x;
	mad.lo.s32 	%r1, %r121, %r122, %r120;
	mov.u32 	%r123, %tid.y;
	mov.u32 	%r124, %ctaid.y;
	mov.u32 	%r125, %ntid.y;
	mad.lo.s32 	%r126, %r124, %r125, %r123;
	max.s32 	%r127, %r1, %r126;
	setp.ge.s32 	%p7, %r127, %r119;
	@%p7 bra 	$L__BB0_136;
	add.s32 	%r3, %r1, -3;
	add.s32 	%r129, %r126, -3;
	setp.lt.u32 	%p8, %r126, 3;
	setp.ge.s32 	%p9, %r129, %r119;
	or.pred  	%p1, %p8, %p9;
	mul.lo.s32 	%r4, %r129, %r119;
	mov.b32 	%r285, 0;
	@%p1 bra 	$L__BB0_4;
	setp.lt.s32 	%p10, %r1, 3;
	setp.ge.s32 	%p11, %r3, %r119;
	or.pred  	%p12, %p10, %p11;
	@%p12 bra 	$L__BB0_4;
	add.s32 	%r131, %r3, %r4;
	mul.wide.u32 	%rd4, %r131, 4;
	add.s64 	%rd5, %rd1, %rd4;
	ld.global.u32 	%r132, [%rd5];
	ld.const.u32 	%r133, [d_kernel];
	mul.lo.s32 	%r285, %r133, %r132;
$L__BB0_4:
	add.s32 	%r7, %r1, -2;
	@%p1 bra 	$L__BB0_7;
	setp.lt.s32 	%p13, %r1, 2;
	setp.ge.s32 	%p14, %r7, %r119;
	or.pred  	%p15, %p13, %p14;
	@%p15 bra 	$L__BB0_7;
	add.s32 	%r134, %r7, %r4;
	mul.wide.u32 	%rd6, %r134, 4;
	add.s64 	%rd7, %rd1, %rd6;
	ld.global.u32 	%r135, [%rd7];
	ld.const.u32 	%r136, [d_kernel+4];
	mad.lo.s32 	%r285, %r136, %r135, %r285;
$L__BB0_7:
	add.s32 	%r10, %r1, -1;
	@%p1 bra 	$L__BB0_10;
	setp.lt.s32 	%p16, %r1, 1;
	setp.gt.s32 	%p17, %r1, %r119;
	or.pred  	%p18, %p16, %p17;
	@%p18 bra 	$L__BB0_10;
	add.s32 	%r137, %r10, %r4;
	mul.wide.u32 	%rd8, %r137, 4;
	add.s64 	%rd9, %rd1, %rd8;
	ld.global.u32 	%r138, [%rd9];
	ld.const.u32 	%r139, [d_kernel+8];
	mad.lo.s32 	%r285, %r139, %r138, %r285;
$L__BB0_10:
	setp.lt.s32 	%p19, %r1, 0;
	or.pred  	%p20, %p1, %p19;
	@%p20 bra 	$L__BB0_12;
	add.s32 	%r140, %r1, %r4;
	mul.wide.u32 	%rd10, %r140, 4;
	add.s64 	%rd11, %rd1, %rd10;
	ld.global.u32 	%r141, [%rd11];
	ld.const.u32 	%r142, [d_kernel+12];
	mad.lo.s32 	%r285, %r142, %r141, %r285;
$L__BB0_12:
	add.s32 	%r15, %r1, 1;
	@%p1 bra 	$L__BB0_15;
	setp.lt.s32 	%p21, %r1, -1;
	setp.ge.s32 	%p22, %r15, %r119;
	or.pred  	%p23, %p21, %p22;
	@%p23 bra 	$L__BB0_15;
	add.s32 	%r143, %r15, %r4;
	mul.wide.u32 	%rd12, %r143, 4;
	add.s64 	%rd13, %rd1, %rd12;
	ld.global.u32 	%r144, [%rd13];
	ld.const.u32 	%r145, [d_kernel+16];
	mad.lo.s32 	%r285, %r145, %r144, %r285;
$L__BB0_15:
	add.s32 	%r18, %r1, 2;
	@%p1 bra 	$L__BB0_18;
	setp.lt.s32 	%p24, %r1, -2;
	setp.ge.s32 	%p25, %r18, %r119;
	or.pred  	%p26, %p24, %p25;
	@%p26 bra 	$L__BB0_18;
	add.s32 	%r146, %r18, %r4;
	mul.wide.u32 	%rd14, %r146, 4;
	add.s64 	%rd15, %rd1, %rd14;
	ld.global.u32 	%r147, [%rd15];
	ld.const.u32 	%r148, [d_kernel+20];
	mad.lo.s32 	%r285, %r148, %r147, %r285;
$L__BB0_18:
	add.s32 	%r21, %r1, 3;
	@%p1 bra 	$L__BB0_21;
	setp.lt.s32 	%p27, %r1, -3;
	setp.ge.s32 	%p28, %r21, %r119;
	or.pred  	%p29, %p27, %p28;
	@%p29 bra 	$L__BB0_21;
	add.s32 	%r149, %r21, %r4;
	mul.wide.u32 	%rd16, %r149, 4;
	add.s64 	%rd17, %rd1, %rd16;
	ld.global.u32 	%r150, [%rd17];
	ld.const.u32 	%r151, [d_kernel+24];
	mad.lo.s32 	%r285, %r151, %r150, %r285;
$L__BB0_21:
	add.s32 	%r152, %r126, -2;
	setp.lt.u32 	%p30, %r126, 2;
	setp.ge.s32 	%p31, %r152, %r119;
	or.pred  	%p2, %p30, %p31;
	add.s32 	%r24, %r4, %r119;
	@%p2 bra 	$L__BB0_24;
	setp.lt.s32 	%p32, %r1, 3;
	setp.ge.s32 	%p33, %r3, %r119;
	or.pred  	%p34, %p32, %p33;
	@%p34 bra 	$L__BB0_24;
	add.s32 	%r153, %r3, %r24;
	mul.wide.u32 	%rd18, %r153, 4;
	add.s64 	%rd19, %rd1, %rd18;
	ld.global.u32 	%r154, [%rd19];
	ld.const.u32 	%r155, [d_kernel+28];
	mad.lo.s32 	%r285, %r155, %r154, %r285;
$L__BB0_24:
	@%p2 bra 	$L__BB0_27;
	setp.lt.s32 	%p35, %r1, 2;
	setp.ge.s32 	%p36, %r7, %r119;
	or.pred  	%p37, %p35, %p36;
	@%p37 bra 	$L__BB0_27;
	add.s32 	%r156, %r7, %r24;
	mul.wide.u32 	%rd20, %r156, 4;
	add.s64 	%rd21, %rd1, %rd20;
	ld.global.u32 	%r157, [%rd21];
	ld.const.u32 	%r158, [d_kernel+32];
	mad.lo.s32 	%r285, %r158, %r157, %r285;
$L__BB0_27:
	@%p2 bra 	$L__BB0_30;
	setp.lt.s32 	%p38, %r1, 1;
	setp.gt.s32 	%p39, %r1, %r119;
	or.pred  	%p40, %p38, %p39;
	@%p40 bra 	$L__BB0_30;
	add.s32 	%r159, %r10, %r24;
	mul.wide.u32 	%rd22, %r159, 4;
	add.s64 	%rd23, %rd1, %rd22;
	ld.global.u32 	%r160, [%rd23];
	ld.const.u32 	%r161, [d_kernel+36];
	mad.lo.s32 	%r285, %r161, %r160, %r285;
$L__BB0_30:
	setp.lt.s32 	%p41, %r1, 0;
	or.pred  	%p42, %p2, %p41;
	@%p42 bra 	$L__BB0_32;
	add.s32 	%r162, %r1, %r24;
	mul.wide.u32 	%rd24, %r162, 4;
	add.s64 	%rd25, %rd1, %rd24;
	ld.global.u32 	%r163, [%rd25];
	ld.const.u32 	%r164, [d_kernel+40];
	mad.lo.s32 	%r285, %r164, %r163, %r285;
$L__BB0_32:
	@%p2 bra 	$L__BB0_35;
	setp.lt.s32 	%p43, %r1, -1;
	setp.ge.s32 	%p44, %r15, %r119;
	or.pred  	%p45, %p43, %p44;
	@%p45 bra 	$L__BB0_35;
	add.s32 	%r165, %r15, %r24;
	mul.wide.u32 	%rd26, %r165, 4;
	add.s64 	%rd27, %rd1, %rd26;
	ld.global.u32 	%r166, [%rd27];
	ld.const.u32 	%r167, [d_kernel+44];
	mad.lo.s32 	%r285, %r167, %r166, %r285;
$L__BB0_35:
	@%p2 bra 	$L__BB0_38;
	setp.lt.s32 	%p46, %r1, -2;
	setp.ge.s32 	%p47, %r18, %r119;
	or.pred  	%p48, %p46, %p47;
	@%p48 bra 	$L__BB0_38;
	add.s32 	%r168, %r18, %r24;
	mul.wide.u32 	%rd28, %r168, 4;
	add.s64 	%rd29, %rd1, %rd28;
	ld.global.u32 	%r169, [%rd29];
	ld.const.u32 	%r170, [d_kernel+48];
	mad.lo.s32 	%r285, %r170, %r169, %r285;
$L__BB0_38:
	@%p2 bra 	$L__BB0_41;
	setp.lt.s32 	%p49, %r1, -3;
	setp.ge.s32 	%p50, %r21, %r119;
	or.pred  	%p51, %p49, %p50;
	@%p51 bra 	$L__BB0_41;
	add.s32 	%r171, %r21, %r24;
	mul.wide.u32 	%rd30, %r171, 4;
	add.s64 	%rd31, %rd1, %rd30;
	ld.global.u32 	%r172, [%rd31];
	ld.const.u32 	%r173, [d_kernel+52];
	mad.lo.s32 	%r285, %r173, %r172, %r285;
$L__BB0_41:
	add.s32 	%r39, %r126, -1;
	setp.ge.u32 	%p52, %r39, %r119;
	add.s32 	%r40, %r24, %r119;
	@%p52 bra 	$L__BB0_44;
	setp.lt.s32 	%p53, %r1, 3;
	setp.ge.s32 	%p54, %r3, %r119;
	or.pred  	%p55, %p53, %p54;
	@%p55 bra 	$L__BB0_44;
	add.s32 	%r174, %r3, %r40;
	mul.wide.u32 	%rd32, %r174, 4;
	add.s64 	%rd33, %rd1, %rd32;
	ld.global.u32 	%r175, [%rd33];
	ld.const.u32 	%r176, [d_kernel+56];
	mad.lo.s32 	%r285, %r176, %r175, %r285;
$L__BB0_44:
	setp.ge.u32 	%p56, %r39, %r119;
	@%p56 bra 	$L__BB0_47;
	setp.lt.s32 	%p57, %r1, 2;
	setp.ge.s32 	%p58, %r7, %r119;
	or.pred  	%p59, %p57, %p58;
	@%p59 bra 	$L__BB0_47;
	add.s32 	%r177, %r7, %r40;
	mul.wide.u32 	%rd34, %r177, 4;
	add.s64 	%rd35, %rd1, %rd34;
	ld.global.u32 	%r178, [%rd35];
	ld.const.u32 	%r179, [d_kernel+60];
	mad.lo.s32 	%r285, %r179, %r178, %r285;
$L__BB0_47:
	setp.ge.u32 	%p60, %r39, %r119;
	@%p60 bra 	$L__BB0_50;
	setp.lt.s32 	%p61, %r1, 1;
	setp.gt.s32 	%p62, %r1, %r119;
	or.pred  	%p63, %p61, %p62;
	@%p63 bra 	$L__BB0_50;
	add.s32 	%r180, %r10, %r40;
	mul.wide.u32 	%rd36, %r180, 4;
	add.s64 	%rd37, %rd1, %rd36;
	ld.global.u32 	%r181, [%rd37];
	ld.const.u32 	%r182, [d_kernel+64];
	mad.lo.s32 	%r285, %r182, %r181, %r285;
$L__BB0_50:
	setp.ge.u32 	%p64, %r39, %r119;
	setp.lt.s32 	%p65, %r1, 0;
	or.pred  	%p66, %p64, %p65;
	@%p66 bra 	$L__BB0_52;
	add.s32 	%r183, %r1, %r40;
	mul.wide.u32 	%rd38, %r183, 4;
	add.s64 	%rd39, %rd1, %rd38;
	ld.global.u32 	%r184, [%rd39];
	ld.const.u32 	%r185, [d_kernel+68];
	mad.lo.s32 	%r285, %r185, %r184, %r285;
$L__BB0_52:
	setp.ge.u32 	%p67, %r39, %r119;
	@%p67 bra 	$L__BB0_55;
	setp.lt.s32 	%p68, %r1, -1;
	setp.ge.s32 	%p69, %r15, %r119;
	or.pred  	%p70, %p68, %p69;
	@%p70 bra 	$L__BB0_55;
	add.s32 	%r186, %r15, %r40;
	mul.wide.u32 	%rd40, %r186, 4;
	add.s64 	%rd41, %rd1, %rd40;
	ld.global.u32 	%r187, [%rd41];
	ld.const.u32 	%r188, [d_kernel+72];
	mad.lo.s32 	%r285, %r188, %r187, %r285;
$L__BB0_55:
	setp.ge.u32 	%p71, %r39, %r119;
	@%p71 bra 	$L__BB0_58;
	setp.lt.s32 	%p72, %r1, -2;
	setp.ge.s32 	%p73, %r18, %r119;
	or.pred  	%p74, %p72, %p73;
	@%p74 bra 	$L__BB0_58;
	add.s32 	%r189, %r18, %r40;
	mul.wide.u32 	%rd42, %r189, 4;
	add.s64 	%rd43, %rd1, %rd42;
	ld.global.u32 	%r190, [%rd43];
	ld.const.u32 	%r191, [d_kernel+76];
	mad.lo.s32 	%r285, %r191, %r190, %r285;
$L__BB0_58:
	setp.ge.u32 	%p75, %r39, %r119;
	@%p75 bra 	$L__BB0_61;
	setp.lt.s32 	%p76, %r1, -3;
	setp.ge.s32 	%p77, %r21, %r119;
	or.pred  	%p78, %p76, %p77;
	@%p78 bra 	$L__BB0_61;
	add.s32 	%r192, %r21, %r40;
	mul.wide.u32 	%rd44, %r192, 4;
	add.s64 	%rd45, %rd1, %rd44;
	ld.global.u32 	%r193, [%rd45];
	ld.const.u32 	%r194, [d_kernel+80];
	mad.lo.s32 	%r285, %r194, %r193, %r285;
$L__BB0_61:
	add.s32 	%r55, %r40, %r119;
	setp.lt.s32 	%p79, %r1, 3;
	setp.ge.s32 	%p80, %r3, %r119;
	or.pred  	%p81, %p79, %p80;
	@%p81 bra 	$L__BB0_63;
	add.s32 	%r195, %r3, %r55;
	mul.wide.u32 	%rd46, %r195, 4;
	add.s64 	%rd47, %rd1, %rd46;
	ld.global.u32 	%r196, [%rd47];
	ld.const.u32 	%r197, [d_kernel+84];
	mad.lo.s32 	%r285, %r197, %r196, %r285;
$L__BB0_63:
	setp.lt.s32 	%p82, %r1, 2;
	setp.ge.s32 	%p83, %r7, %r119;
	or.pred  	%p3, %p82, %p83;
	@%p3 bra 	$L__BB0_65;
	add.s32 	%r198, %r7, %r55;
	mul.wide.u32 	%rd48, %r198, 4;
	add.s64 	%rd49, %rd1, %rd48;
	ld.global.u32 	%r199, [%rd49];
	ld.const.u32 	%r200, [d_kernel+88];
	mad.lo.s32 	%r285, %r200, %r199, %r285;
$L__BB0_65:
	setp.lt.s32 	%p84, %r1, 1;
	setp.gt.s32 	%p85, %r1, %r119;
	or.pred  	%p86, %p84, %p85;
	@%p86 bra 	$L__BB0_67;
	add.s32 	%r201, %r10, %r55;
	mul.wide.u32 	%rd50, %r201, 4;
	add.s64 	%rd51, %rd1, %rd50;
	ld.global.u32 	%r202, [%rd51];
	ld.const.u32 	%r203, [d_kernel+92];
	mad.lo.s32 	%r285, %r203, %r202, %r285;
$L__BB0_67:
	setp.lt.s32 	%p87, %r1, 0;
	@%p87 bra 	$L__BB0_69;
	add.s32 	%r204, %r1, %r55;
	mul.wide.u32 	%rd52, %r204, 4;
	add.s64 	%rd53, %rd1, %rd52;
	ld.global.u32 	%r205, [%rd53];
	ld.const.u32 	%r206, [d_kernel+96];
	mad.lo.s32 	%r285, %r206, %r205, %r285;
$L__BB0_69:
	setp.lt.s32 	%p88, %r1, -1;
	setp.ge.s32 	%p89, %r15, %r119;
	or.pred  	%p4, %p88, %p89;
	@%p4 bra 	$L__BB0_71;
	add.s32 	%r207, %r15, %r55;
	mul.wide.u32 	%rd54, %r207, 4;
	add.s64 	%rd55, %rd1, %rd54;
	ld.global.u32 	%r208, [%rd55];
	ld.const.u32 	%r209, [d_kernel+100];
	mad.lo.s32 	%r285, %r209, %r208, %r285;
$L__BB0_71:
	setp.lt.s32 	%p90, %r1, -2;
	setp.ge.s32 	%p91, %r18, %r119;
	or.pred  	%p5, %p90, %p91;
	@%p5 bra 	$L__BB0_73;
	add.s32 	%r210, %r18, %r55;
	mul.wide.u32 	%rd56, %r210, 4;
	add.s64 	%rd57, %rd1, %rd56;
	ld.global.u32 	%r211, [%rd57];
	ld.const.u32 	%r212, [d_kernel+104];
	mad.lo.s32 	%r285, %r212, %r211, %r285;
$L__BB0_73:
	setp.lt.s32 	%p92, %r1, -3;
	setp.ge.s32 	%p93, %r21, %r119;
	or.pred  	%p6, %p92, %p93;
	@%p6 bra 	$L__BB0_75;
	add.s32 	%r213, %r21, %r55;
	mul.wide.u32 	%rd58, %r213, 4;
	add.s64 	%rd59, %rd1, %rd58;
	ld.global.u32 	%r214, [%rd59];
	ld.const.u32 	%r215, [d_kernel+108];
	mad.lo.s32 	%r285, %r215, %r214, %r285;
$L__BB0_75:
	add.s32 	%r70, %r126, 1;
	setp.ge.u32 	%p94, %r70, %r119;
	add.s32 	%r71, %r55, %r119;
	@%p94 bra 	$L__BB0_78;
	setp.lt.s32 	%p95, %r1, 3;
	setp.ge.s32 	%p96, %r3, %r119;
	or.pred  	%p97, %p95, %p96;
	@%p97 bra 	$L__BB0_78;
	add.s32 	%r216, %r3, %r71;
	mul.wide.u32 	%rd60, %r216, 4;
	add.s64 	%rd61, %rd1, %rd60;
	ld.global.u32 	%r217, [%rd61];
	ld.const.u32 	%r218, [d_kernel+112];
	mad.lo.s32 	%r285, %r218, %r217, %r285;
$L__BB0_78:
	setp.ge.u32 	%p98, %r70, %r119;
	@%p98 bra 	$L__BB0_81;
	@%p3 bra 	$L__BB0_81;
	add.s32 	%r219, %r7, %r71;
	mul.wide.u32 	%rd62, %r219, 4;
	add.s64 	%rd63, %rd1, %rd62;
	ld.global.u32 	%r220, [%rd63];
	ld.const.u32 	%r221, [d_kernel+116];
	mad.lo.s32 	%r285, %r221, %r220, %r285;
$L__BB0_81:
	setp.ge.u32 	%p99, %r70, %r119;
	@%p99 bra 	$L__BB0_84;
	setp.lt.s32 	%p100, %r1, 1;
	setp.gt.s32 	%p101, %r1, %r119;
	or.pred  	%p102, %p100, %p101;
	@%p102 bra 	$L__BB0_84;
	add.s32 	%r222, %r10, %r71;
	mul.wide.u32 	%rd64, %r222, 4;
	add.s64 	%rd65, %rd1, %rd64;
	ld.global.u32 	%r223, [%rd65];
	ld.const.u32 	%r224, [d_kernel+120];
	mad.lo.s32 	%r285, %r224, %r223, %r285;
$L__BB0_84:
	setp.ge.u32 	%p103, %r70, %r119;
	setp.lt.s32 	%p104, %r1, 0;
	or.pred  	%p105, %p103, %p104;
	@%p105 bra 	$L__BB0_86;
	add.s32 	%r225, %r1, %r71;
	mul.wide.u32 	%rd66, %r225, 4;
	add.s64 	%rd67, %rd1, %rd66;
	ld.global.u32 	%r226, [%rd67];
	ld.const.u32 	%r227, [d_kernel+124];
	mad.lo.s32 	%r285, %r227, %r226, %r285;
$L__BB0_86:
	setp.ge.u32 	%p106, %r70, %r119;
	@%p106 bra 	$L__BB0_89;
	@%p4 bra 	$L__BB0_89;
	add.s32 	%r228, %r15, %r71;
	mul.wide.u32 	%rd68, %r228, 4;
	add.s64 	%rd69, %rd1, %rd68;
	ld.global.u32 	%r229, [%rd69];
	ld.const.u32 	%r230, [d_kernel+128];
	mad.lo.s32 	%r285, %r230, %r229, %r285;
$L__BB0_89:
	setp.ge.u32 	%p107, %r70, %r119;
	@%p107 bra 	$L__BB0_92;
	@%p5 bra 	$L__BB0_92;
	add.s32 	%r231, %r18, %r71;
	mul.wide.u32 	%rd70, %r231, 4;
	add.s64 	%rd71, %rd1, %rd70;
	ld.global.u32 	%r232, [%rd71];
	ld.const.u32 	%r233, [d_kernel+132];
	mad.lo.s32 	%r285, %r233, %r232, %r285;
$L__BB0_92:
	setp.ge.u32 	%p108, %r70, %r119;
	@%p108 bra 	$L__BB0_95;
	@%p6 bra 	$L__BB0_95;
	add.s32 	%r234, %r21, %r71;
	mul.wide.u32 	%rd72, %r234, 4;
	add.s64 	%rd73, %rd1, %rd72;
	ld.global.u32 	%r235, [%rd73];
	ld.const.u32 	%r236, [d_kernel+136];
	mad.lo.s32 	%r285, %r236, %r235, %r285;
$L__BB0_95:
	add.s32 	%r86, %r126, 2;
	setp.ge.u32 	%p109, %r86, %r119;
	add.s32 	%r87, %r71, %r119;
	@%p109 bra 	$L__BB0_98;
	setp.lt.s32 	%p110, %r1, 3;
	setp.ge.s32 	%p111, %r3, %r119;
	or.pred  	%p112, %p110, %p111;
	@%p112 bra 	$L__BB0_98;
	add.s32 	%r237, %r3, %r87;
	mul.wide.u32 	%rd74, %r237, 4;
	add.s64 	%rd75, %rd1, %rd74;
	ld.global.u32 	%r238, [%rd75];
	ld.const.u32 	%r239, [d_kernel+140];
	mad.lo.s32 	%r285, %r239, %r238, %r285;
$L__BB0_98:
	setp.ge.u32 	%p113, %r86, %r119;
	@%p113 bra 	$L__BB0_101;
	@%p3 bra 	$L__BB0_101;
	add.s32 	%r240, %r7, %r87;
	mul.wide.u32 	%rd76, %r240, 4;
	add.s64 	%rd77, %rd1, %rd76;
	ld.global.u32 	%r241, [%rd77];
	ld.const.u32 	%r242, [d_kernel+144];
	mad.lo.s32 	%r285, %r242, %r241, %r285;
$L__BB0_101:
	setp.ge.u32 	%p114, %r86, %r119;
	@%p114 bra 	$L__BB0_104;
	setp.lt.s32 	%p115, %r1, 1;
	setp.gt.s32 	%p116, %r1, %r119;
	or.pred  	%p117, %p115, %p116;
	@%p117 bra 	$L__BB0_104;
	add.s32 	%r243, %r10, %r87;
	mul.wide.u32 	%rd78, %r243, 4;
	add.s64 	%rd79, %rd1, %rd78;
	ld.global.u32 	%r244, [%rd79];
	ld.const.u32 	%r245, [d_kernel+148];
	mad.lo.s32 	%r285, %r245, %r244, %r285;
$L__BB0_104:
	setp.ge.u32 	%p118, %r86, %r119;
	setp.lt.s32 	%p119, %r1, 0;
	or.pred  	%p120, %p118, %p119;
	@%p120 bra 	$L__BB0_106;
	add.s32 	%r246, %r1, %r87;
	mul.wide.u32 	%rd80, %r246, 4;
	add.s64 	%rd81, %rd1, %rd80;
	ld.global.u32 	%r247, [%rd81];
	ld.const.u32 	%r248, [d_kernel+152];
	mad.lo.s32 	%r285, %r248, %r247, %r285;
$L__BB0_106:
	setp.ge.u32 	%p121, %r86, %r119;
	@%p121 bra 	$L__BB0_109;
	@%p4 bra 	$L__BB0_109;
	add.s32 	%r249, %r15, %r87;
	mul.wide.u32 	%rd82, %r249, 4;
	add.s64 	%rd83, %rd1, %rd82;
	ld.global.u32 	%r250, [%rd83];
	ld.const.u32 	%r251, [d_kernel+156];
	mad.lo.s32 	%r285, %r251, %r250, %r285;
$L__BB0_109:
	setp.ge.u32 	%p122, %r86, %r119;
	@%p122 bra 	$L__BB0_112;
	@%p5 bra 	$L__BB0_112;
	add.s32 	%r252, %r18, %r87;
	mul.wide.u32 	%rd84, %r252, 4;
	add.s64 	%rd85, %rd1, %rd84;
	ld.global.u32 	%r253, [%rd85];
	ld.const.u32 	%r254, [d_kernel+160];
	mad.lo.s32 	%r285, %r254, %r253, %r285;
$L__BB0_112:
	setp.ge.u32 	%p123, %r86, %r119;
	@%p123 bra 	$L__BB0_115;
	@%p6 bra 	$L__BB0_115;
	add.s32 	%r255, %r21, %r87;
	mul.wide.u32 	%rd86, %r255, 4;
	add.s64 	%rd87, %rd1, %rd86;
	ld.global.u32 	%r256, [%rd87];
	ld.const.u32 	%r257, [d_kernel+164];
	mad.lo.s32 	%r285, %r257, %r256, %r285;
$L__BB0_115:
	add.s32 	%r102, %r126, 3;
	setp.ge.u32 	%p124, %r102, %r119;
	add.s32 	%r103, %r87, %r119;
	@%p124 bra 	$L__BB0_118;
	setp.lt.s32 	%p125, %r1, 3;
	setp.ge.s32 	%p126, %r3, %r119;
	or.pred  	%p127, %p125, %p126;
	@%p127 bra 	$L__BB0_118;
	add.s32 	%r258, %r3, %r103;
	mul.wide.u32 	%rd88, %r258, 4;
	add.s64 	%rd89, %rd1, %rd88;
	ld.global.u32 	%r259, [%rd89];
	ld.const.u32 	%r260, [d_kernel+168];
	mad.lo.s32 	%r285, %r260, %r259, %r285;
$L__BB0_118:
	setp.ge.u32 	%p128, %r102, %r119;
	@%p128 bra 	$L__BB0_121;
	@%p3 bra 	$L__BB0_121;
	add.s32 	%r261, %r7, %r103;
	mul.wide.u32 	%rd90, %r261, 4;
	add.s64 	%rd91, %rd1, %rd90;
	ld.global.u32 	%r262, [%rd91];
	ld.const.u32 	%r263, [d_kernel+172];
	mad.lo.s32 	%r285, %r263, %r262, %r285;
$L__BB0_121:
	setp.ge.u32 	%p129, %r102, %r119;
	@%p129 bra 	$L__BB0_124;
	setp.lt.s32 	%p130, %r1, 1;
	setp.gt.s32 	%p131, %r1, %r119;
	or.pred  	%p132, %p130, %p131;
	@%p132 bra 	$L__BB0_124;
	add.s32 	%r264, %r10, %r103;
	mul.wide.u32 	%rd92, %r264, 4;
	add.s64 	%rd93, %rd1, %rd92;
	ld.global.u32 	%r265, [%rd93];
	ld.const.u32 	%r266, [d_kernel+176];
	mad.lo.s32 	%r285, %r266, %r265, %r285;
$L__BB0_124:
	setp.ge.u32 	%p133, %r102, %r119;
	setp.lt.s32 	%p134, %r1, 0;
	or.pred  	%p135, %p133, %p134;
	@%p135 bra 	$L__BB0_126;
	add.s32 	%r267, %r1, %r103;
	mul.wide.u32 	%rd94, %r267, 4;
	add.s64 	%rd95, %rd1, %rd94;
	ld.global.u32 	%r268, [%rd95];
	ld.const.u32 	%r269, [d_kernel+180];
	mad.lo.s32 	%r285, %r269, %r268, %r285;
$L__BB0_126:
	setp.ge.u32 	%p136, %r102, %r119;
	@%p136 bra 	$L__BB0_129;
	@%p4 bra 	$L__BB0_129;
	add.s32 	%r270, %r15, %r103;
	mul.wide.u32 	%rd96, %r270, 4;
	add.s64 	%rd97, %rd1, %rd96;
	ld.global.u32 	%r271, [%rd97];
	ld.const.u32 	%r272, [d_kernel+184];
	mad.lo.s32 	%r285, %r272, %r271, %r285;
$L__BB0_129:
	setp.ge.u32 	%p137, %r102, %r119;
	@%p137 bra 	$L__BB0_132;
	@%p5 bra 	$L__BB0_132;
	add.s32 	%r273, %r18, %r103;
	mul.wide.u32 	%rd98, %r273, 4;
	add.s64 	%rd99, %rd1, %rd98;
	ld.global.u32 	%r274, [%rd99];
	ld.const.u32 	%r275, [d_kernel+188];
	mad.lo.s32 	%r285, %r275, %r274, %r285;
$L__BB0_132:
	setp.ge.u32 	%p138, %r102, %r119;
	@%p138 bra 	$L__BB0_135;
	@%p6 bra 	$L__BB0_135;
	add.s32 	%r276, %r21, %r103;
	mul.wide.u32 	%rd100, %r276, 4;
	add.s64 	%rd101, %rd1, %rd100;
	ld.global.u32 	%r277, [%rd101];
	ld.const.u32 	%r278, [d_kernel+192];
	mad.lo.s32 	%r285, %r278, %r277, %r285;
$L__BB0_135:
	add.s32 	%r279, %r55, %r1;
	cvta.to.global.u64 	%rd102, %rd2;
	mul.wide.s32 	%rd103, %r279, 4;
	add.s64 	%rd104, %rd102, %rd103;
	st.global.u32 	[%rd104], %r285;
$L__BB0_136:
	ret;

}


// ===== COMPILED SASS (sm_100) =====

	.target	sm_100

	.elftype	@"ET_EXEC"


//--------------------- .note.nv.tkinfo           --------------------------
	.section	.note.nv.tkinfo,"",@"SHT_NOTE"
	.sectionflags	@"SHF_NOTE_NV_TKINFO"
	.tkinfo
        /*0018*/ 	.word	0x00000002
        /*0030*/ 	.string	""
        /*0030*/ 	.string	"ptxas"
        /*0030*/ 	.string	"Cuda compilation tools, release 13.0, V13.0.88"
        /*0030*/ 	.string	"Build cuda_13.0.r13.0/compiler.36424714_0"
        /*0030*/ 	.string	"-arch sm_100 -m 64 "



//--------------------- .note.nv.cuinfo           --------------------------
	.section	.note.nv.cuinfo,"",@"SHT_NOTE"
	.sectionflags	@"SHF_NOTE_NV_CUINFO"
        /*0018*/ 	.short	0x0002
        /*001a*/ 	.short	0x0064
        /*001c*/ 	.short	0x0082
	.zero		2


//--------------------- .nv.info                  --------------------------
	.section	.nv.info,"",@"SHT_CUDA_INFO"
	.align	4


	//----- nvinfo : EIATTR_REGCOUNT
	.align		4
        /*0000*/ 	.byte	0x04, 0x2f
        /*0002*/ 	.short	(.L_2 - .L_1)
	.align		4
.L_1:
        /*0004*/ 	.word	index@(_Z11convolve_2dPiS_i)
        /*0008*/ 	.word	0x00000020


	//----- nvinfo : EIATTR_FRAME_SIZE
	.align		4
.L_2:
        /*000c*/ 	.byte	0x04, 0x11
        /*000e*/ 	.short	(.L_4 - .L_3)
	.align		4
.L_3:
        /*0010*/ 	.word	index@(_Z11convolve_2dPiS_i)
        /*0014*/ 	.word	0x00000000


	//----- nvinfo : EIATTR_MIN_STACK_SIZE
	.align		4
.L_4:
        /*0018*/ 	.byte	0x04, 0x12
        /*001a*/ 	.short	(.L_6 - .L_5)
	.align		4
.L_5:
        /*001c*/ 	.word	index@(_Z11convolve_2dPiS_i)
        /*0020*/ 	.word	0x00000000
.L_6:


//--------------------- .nv.compat                --------------------------
	.section	.nv.compat,"",@"SHT_CUDA_COMPAT_INFO"
	.align	4
        /*0000*/ 	.byte	0x02, 0x09, 0x00, 0x00, 0x02, 0x02, 0x01, 0x00, 0x02, 0x05, 0x05, 0x00, 0x03, 0x07, 0x01, 0x01
        /*0010*/ 	.byte	0x02, 0x03, 0x00, 0x00, 0x02, 0x06, 0x01, 0x00, 0x04, 0x0b, 0x08, 0x00, 0x09, 0x00, 0x00, 0x00
        /*0020*/ 	.byte	0x00, 0x00, 0x00, 0x00


//--------------------- .nv.info._Z11convolve_2dPiS_i --------------------------
	.section	.nv.info._Z11convolve_2dPiS_i,"",@"SHT_CUDA_INFO"
	.sectionflags	@""
	.align	4


	//----- nvinfo : EIATTR_CUDA_API_VERSION
	.align		4
        /*0000*/ 	.byte	0x04, 0x37
        /*0002*/ 	.short	(.L_8 - .L_7)
.L_7:
        /*0004*/ 	.word	0x00000082


	//----- nvinfo : EIATTR_KPARAM_INFO
	.align		4
.L_8:
        /*0008*/ 	.byte	0x04, 0x17
        /*000a*/ 	.short	(.L_10 - .L_9)
.L_9:
        /*000c*/ 	.word	0x00000000
        /*0010*/ 	.short	0x0002
        /*0012*/ 	.short	0x0010
        /*0014*/ 	.byte	0x00, 0xf0, 0x11, 0x00


	//----- nvinfo : EIATTR_KPARAM_INFO
	.align		4
.L_10:
        /*0018*/ 	.byte	0x04, 0x17
        /*001a*/ 	.short	(.L_12 - .L_11)
.L_11:
        /*001c*/ 	.word	0x00000000
        /*0020*/ 	.short	0x0001
        /*0022*/ 	.short	0x0008
        /*0024*/ 	.byte	0x00, 0xf5, 0x21, 0x00


	//----- nvinfo : EIATTR_KPARAM_INFO
	.align		4
.L_12:
        /*0028*/ 	.byte	0x04, 0x17
        /*002a*/ 	.short	(.L_14 - .L_13)
.L_13:
        /*002c*/ 	.word	0x00000000
        /*0030*/ 	.short	0x0000
        /*0032*/ 	.short	0x0000
        /*0034*/ 	.byte	0x00, 0xf5, 0x21, 0x00


	//----- nvinfo : EIATTR_SPARSE_MMA_MASK
	.align		4
.L_14:
        /*0038*/ 	.byte	0x03, 0x50
        /*003a*/ 	.short	0x0000


	//----- nvinfo : EIATTR_MAXREG_COUNT
	.align		4
        /*003c*/ 	.byte	0x03, 0x1b
        /*003e*/ 	.short	0x00ff


	//----- nvinfo : EIATTR_MERCURY_ISA_VERSION
	.align		4
        /*0040*/ 	.byte	0x03, 0x5f
        /*0042*/ 	.short	0x0101


	//----- nvinfo : EIATTR_VRC_CTA_INIT_COUNT
	.align		4
        /*0044*/ 	.byte	0x02, 0x4a
	.zero		1
	.zero		1


	//----- nvinfo : EIATTR_EXIT_INSTR_OFFSETS
	.align		4
        /*0048*/ 	.byte	0x04, 0x1c
        /*004a*/ 	.short	(.L_16 - .L_15)


	//   ....[0]....
.L_15:
        /*004c*/ 	.word	0x000000c0


	//   ....[1]....
        /*0050*/ 	.word	0x00001910


	//----- nvinfo : EIATTR_CBANK_PARAM_SIZE
	.align		4
.L_16:
        /*0054*/ 	.byte	0x03, 0x19
        /*0056*/ 	.short	0x0014


	//----- nvinfo : EIATTR_PARAM_CBANK
	.align		4
        /*0058*/ 	.byte	0x04, 0x0a
        /*005a*/ 	.short	(.L_18 - .L_17)
	.align		4
.L_17:
        /*005c*/ 	.word	index@(.nv.constant0._Z11convolve_2dPiS_i)
        /*0060*/ 	.short	0x0380
        /*0062*/ 	.short	0x0014


	//----- nvinfo : EIATTR_SW_WAR
	.align		4
.L_18:
        /*0064*/ 	.byte	0x04, 0x36
        /*0066*/ 	.short	(.L_20 - .L_19)
.L_19:
        /*0068*/ 	.word	0x00000008
.L_20:


//--------------------- .nv.callgraph             --------------------------
	.section	.nv.callgraph,"",@"SHT_CUDA_CALLGRAPH"
	.align	4
	.sectionentsize	8
	.align		4
        /*0000*/ 	.word	0x00000000
	.align		4
        /*0004*/ 	.word	0xffffffff
	.align		4
        /*0008*/ 	.word	0x00000000
	.align		4
        /*000c*/ 	.word	0xfffffffe
	.align		4
        /*0010*/ 	.word	0x00000000
	.align		4
        /*0014*/ 	.word	0xfffffffd
	.align		4
        /*0018*/ 	.word	0x00000000
	.align		4
        /*001c*/ 	.word	0xfffffffc


//--------------------- .nv.constant3             --------------------------
	.section	.nv.constant3,"a",@progbits
	.align	4
.nv.constant3:
	.type		d_kernel,@object
	.size		d_kernel,(.L_0 - d_kernel)
d_kernel:
	.zero		196
.L_0:


//--------------------- .text._Z11convolve_2dPiS_i --------------------------
	.section	.text._Z11convolve_2dPiS_i,"ax",@progbits
	.align	128
        .global         _Z11convolve_2dPiS_i
        .type           _Z11convolve_2dPiS_i,@function
        .size           _Z11convolve_2dPiS_i,(.L_x_1 - _Z11convolve_2dPiS_i)
        .other          _Z11convolve_2dPiS_i,@"STO_CUDA_ENTRY STV_DEFAULT"
_Z11convolve_2dPiS_i:
.text._Z11convolve_2dPiS_i:
[----:B------:R-:W-:Y:S01]  /*0000*/  LDC R1, c[0x0][0x37c] ;  /* 0x0000df00ff017b82 */ /* 0x000fe20000000800 */
[----:B------:R-:W0:Y:S07]  /*0010*/  S2R R6, SR_TID.X ;  /* 0x0000000000067919 */ /* 0x000e2e0000002100 */
[----:B------:R-:W0:Y:S01]  /*0020*/  LDC R3, c[0x0][0x360] ;  /* 0x0000d800ff037b82 */ /* 0x000e220000000800 */
[----:B------:R-:W1:Y:S07]  /*0030*/  S2R R9, SR_TID.Y ;  /* 0x0000000000097919 */ /* 0x000e6e0000002200 */
[----:B------:R-:W0:Y:S08]  /*0040*/  S2UR UR4, SR_CTAID.X ;  /* 0x00000000000479c3 */ /* 0x000e300000002500 */
[----:B------:R-:W1:Y:S08]  /*0050*/  S2UR UR5, SR_CTAID.Y ;  /* 0x00000000000579c3 */ /* 0x000e700000002600 */
[----:B------:R-:W1:Y:S08]  /*0060*/  LDC R0, c[0x0][0x364] ;  /* 0x0000d900ff007b82 */ /* 0x000e700000000800 */
[----:B------:R-:W2:Y:S01]  /*0070*/  LDC R7, c[0x0][0x390] ;  /* 0x0000e400ff077b82 */ /* 0x000ea20000000800 */
[----:B0-----:R-:W-:-:S02]  /*0080*/  IMAD R6, R3, UR4, R6 ;  /* 0x0000000403067c24 */ /* 0x001fc4000f8e0206 */
[----:B-1----:R-:W-:-:S05]  /*0090*/  IMAD R9, R0, UR5, R9 ;  /* 0x0000000500097c24 */ /* 0x002fca000f8e0209 */
[----:B------:R-:W-:-:S04]  /*00a0*/  VIMNMX R0, PT, PT, R6, R9, !PT ;  /* 0x0000000906007248 */ /* 0x000fc80007fe0100 */
[----:B--2---:R-:W-:-:S13]  /*00b0*/  ISETP.GE.AND P0, PT, R0, R7, PT ;  /* 0x000000070000720c */ /* 0x004fda0003f06270 */
[----:B------:R-:W-:Y:S05]  /*00c0*/  @P0 EXIT ;  /* 0x000000000000094d */ /* 0x000fea0003800000 */
[----:B------:R-:W-:Y:S01]  /*00d0*/  IADD3 R4, PT, PT, R9, -0x3, RZ ;  /* 0xfffffffd09047810 */ /* 0x000fe20007ffe0ff */
[----:B------:R-:W0:Y:S01]  /*00e0*/  LDCU.64 UR4, c[0x0][0x358] ;  /* 0x00006b00ff0477ac */ /* 0x000e220008000a00 */
[C---:B------:R-:W-:Y:S02]  /*00f0*/  IADD3 R10, PT, PT, R6.reuse, -0x3, RZ ;  /* 0xfffffffd060a7810 */ /* 0x040fe40007ffe0ff */
[----:B------:R-:W-:Y:S02]  /*0100*/  IADD3 R8, PT, PT, R6, -0x2, RZ ;  /* 0xfffffffe06087810 */ /* 0x000fe40007ffe0ff */
[-C--:B------:R-:W-:Y:S02]  /*0110*/  ISETP.GE.AND P6, PT, R4, R7.reuse, PT ;  /* 0x000000070400720c */ /* 0x080fe40003fc6270 */
[-C--:B------:R-:W-:Y:S02]  /*0120*/  ISETP.GE.AND P4, PT, R10, R7.reuse, PT ;  /* 0x000000070a00720c */ /* 0x080fe40003f86270 */
[----:B------:R-:W-:-:S02]  /*0130*/  ISETP.GE.AND P0, PT, R8, R7, PT ;  /* 0x000000070800720c */ /* 0x000fc40003f06270 */
[----:B------:R-:W-:Y:S02]  /*0140*/  ISETP.LT.U32.OR P6, PT, R9, 0x3, P6 ;  /* 0x000000030900780c */ /* 0x000fe400037c1470 */
[C---:B------:R-:W-:Y:S02]  /*0150*/  ISETP.LT.OR P4, PT, R6.reuse, 0x3, P4 ;  /* 0x000000030600780c */ /* 0x040fe40002781670 */
[C---:B------:R-:W-:Y:S02]  /*0160*/  ISETP.LT.OR P0, PT, R6.reuse, 0x2, P0 ;  /* 0x000000020600780c */ /* 0x040fe40000701670 */
[----:B------:R-:W-:Y:S02]  /*0170*/  PLOP3.LUT P3, PT, P6, P4, PT, 0xf8, 0x8f ;  /* 0x00000000008f781c */ /* 0x000fe40003769f70 */
[----:B------:R-:W-:Y:S02]  /*0180*/  PLOP3.LUT P2, PT, P6, P0, PT, 0xf8, 0x8f ;  /* 0x00000000008f781c */ /* 0x000fe40003741f70 */
[----:B------:R-:W-:-:S04]  /*0190*/  ISETP.GT.AND P5, PT, R6, R7, PT ;  /* 0x000000070600720c */ /* 0x000fc80003fa4270 */
[----:B------:R-:W-:Y:S01]  /*01a0*/  ISETP.LT.OR P5, PT, R6, 0x1, P5 ;  /* 0x000000010600780c */ /* 0x000fe20002fa1670 */
[----:B------:R-:W-:Y:S02]  /*01b0*/  IMAD.MOV.U32 R0, RZ, RZ, RZ ;  /* 0x000000ffff007224 */ /* 0x000fe400078e00ff */
[----:B------:R-:W1:Y:S01]  /*01c0*/  @!P0 LDC.64 R24, c[0x0][0x380] ;  /* 0x0000e000ff188b82 */ /* 0x000e620000000a00 */
[----:B------:R-:W-:Y:S01]  /*01d0*/  PLOP3.LUT P1, PT, P6, P5, PT, 0xf8, 0x8f ;  /* 0x00000000008f781c */ /* 0x000fe2000372bf70 */
[CC--:B------:R-:W-:Y:S02]  /*01e0*/  @!P3 IMAD R3, R4.reuse, R7.reuse, R10 ;  /* 0x000000070403b224 */ /* 0x0c0fe400078e020a */
[----:B------:R-:W-:-:S04]  /*01f0*/  @!P2 IMAD R5, R4, R7, R8 ;  /* 0x000000070405a224 */ /* 0x000fc800078e0208 */
[----:B------:R-:W2:Y:S08]  /*0200*/  @!P3 LDC.64 R14, c[0x0][0x380] ;  /* 0x0000e000ff0ebb82 */ /* 0x000eb00000000a00 */
[----:B------:R-:W3:Y:S08]  /*0210*/  @!P2 LDC.64 R16, c[0x0][0x380] ;  /* 0x0000e000ff10ab82 */ /* 0x000ef00000000a00 */
[----:B------:R-:W4:Y:S01]  /*0220*/  @!P1 LDC.64 R12, c[0x0][0x380] ;  /* 0x0000e000ff0c9b82 */ /* 0x000f220000000a00 */
[----:B--2---:R-:W-:Y:S01]  /*0230*/  @!P3 IMAD.WIDE.U32 R14, R3, 0x4, R14 ;  /* 0x00000004030eb825 */ /* 0x004fe200078e000e */
[----:B------:R-:W-:-:S06]  /*0240*/  IADD3 R3, PT, PT, R6, -0x1, RZ ;  /* 0xffffffff06037810 */ /* 0x000fcc0007ffe0ff */
[----:B------:R-:W2:Y:S01]  /*0250*/  @!P2 LDC R2, c[0x3][0x4] ;  /* 0x00c00100ff02ab82 */ /* 0x000ea20000000800 */
[----:B0-----:R-:W5:Y:S01]  /*0260*/  @!P3 LDG.E R14, desc[UR4][R14.64] ;  /* 0x000000040e0eb981 */ /* 0x001f62000c1e1900 */
[----:B---3--:R-:W-:-:S06]  /*0270*/  @!P2 IMAD.WIDE.U32 R16, R5, 0x4, R16 ;  /* 0x000000040510a825 */ /* 0x008fcc00078e0010 */
[----:B------:R-:W0:Y:S01]  /*0280*/  @!P1 LDC R11, c[0x3][0x8] ;  /* 0x00c00200ff0b9b82 */ /* 0x000e220000000800 */
[----:B------:R-:W-:Y:S01]  /*0290*/  @!P1 IMAD R5, R4, R7, R3 ;  /* 0x0000000704059224 */ /* 0x000fe200078e0203 */
[----:B------:R-:W2:Y:S03]  /*02a0*/  @!P2 LDG.E R17, desc[UR4][R16.64] ;  /* 0x000000041011a981 */ /* 0x000ea6000c1e1900 */
[----:B----4-:R-:W-:-:S03]  /*02b0*/  @!P1 IMAD.WIDE.U32 R12, R5, 0x4, R12 ;  /* 0x00000004050c9825 */ /* 0x010fc600078e000c */
[----:B------:R-:W5:Y:S03]  /*02c0*/  @!P3 LDC R5, c[0x3][RZ] ;  /* 0x00c00000ff05bb82 */ /* 0x000f660000000800 */
[----:B------:R-:W0:Y:S01]  /*02d0*/  @!P1 LDG.E R13, desc[UR4][R12.64] ;  /* 0x000000040c0d9981 */ /* 0x000e22000c1e1900 */
[----:B-----5:R-:W-:Y:S01]  /*02e0*/  @!P3 IMAD R0, R14, R5, RZ ;  /* 0x000000050e00b224 */ /* 0x020fe200078e02ff */
[----:B------:R-:W-:-:S04]  /*02f0*/  IADD3 R5, PT, PT, R6, 0x1, RZ ;  /* 0x0000000106057810 */ /* 0x000fc80007ffe0ff */
[----:B------:R-:W-:Y:S01]  /*0300*/  ISETP.GE.AND P3, PT, R5, R7, PT ;  /* 0x000000070500720c */ /* 0x000fe20003f66270 */
[----:B--2---:R-:W-:Y:S01]  /*0310*/  @!P2 IMAD R0, R17, R2, R0 ;  /* 0x000000021100a224 */ /* 0x004fe200078e0200 */
[C---:B------:R-:W-:Y:S02]  /*0320*/  ISETP.LT.OR P2, PT, R6.reuse, RZ, P6 ;  /* 0x000000ff0600720c */ /* 0x040fe40003741670 */
[----:B------:R-:W-:Y:S01]  /*0330*/  ISETP.LT.OR P3, PT, R6, -0x1, P3 ;  /* 0xffffffff0600780c */ /* 0x000fe20001f61670 */
[----:B0-----:R-:W-:-:S03]  /*0340*/  @!P1 IMAD R0, R13, R11, R0 ;  /* 0x0000000b0d009224 */ /* 0x001fc600078e0200 */
[----:B------:R-:W-:-:S07]  /*0350*/  PLOP3.LUT P1, PT, P6, P3, PT, 0xf8, 0x8f ;  /* 0x00000000008f781c */ /* 0x000fce0003727f70 */
[----:B------:R-:W0:Y:S08]  /*0360*/  @!P2 LDC.64 R14, c[0x0][0x380] ;  /* 0x0000e000ff0eab82 */ /* 0x000e300000000a00 */
[----:B------:R-:W2:Y:S01]  /*0370*/  @!P1 LDC.64 R12, c[0x0][0x380] ;  /* 0x0000e000ff0c9b82 */ /* 0x000ea20000000a00 */
[----:B------:R-:W-:-:S07]  /*0380*/  @!P2 IMAD R11, R4, R7, R6 ;  /* 0x00000007040ba224 */ /* 0x000fce00078e0206 */
[----:B------:R-:W3:Y:S01]  /*0390*/  @!P1 LDC R16, c[0x3][0x10] ;  /* 0x00c00400ff109b82 */ /* 0x000ee20000000800 */
[----:B0-----:R-:W-:-:S04]  /*03a0*/  @!P2 IMAD.WIDE.U32 R14, R11, 0x4, R14 ;  /* 0x000000040b0ea825 */ /* 0x001fc800078e000e */
[----:B------:R-:W-:Y:S02]  /*03b0*/  @!P1 IMAD R11, R4, R7, R5 ;  /* 0x00000007040b9224 */ /* 0x000fe400078e0205 */
[----:B------:R-:W4:Y:S02]  /*03c0*/  @!P2 LDG.E R15, desc[UR4][R14.64] ;  /* 0x000000040e0fa981 */ /* 0x000f24000c1e1900 */
[----:B--2---:R-:W-:Y:S02]  /*03d0*/  @!P1 IMAD.WIDE.U32 R12, R11, 0x4, R12 ;  /* 0x000000040b0c9825 */ /* 0x004fe400078e000c */
[----:B------:R-:W4:Y:S04]  /*03e0*/  @!P2 LDC R11, c[0x3][0xc] ;  /* 0x00c00300ff0bab82 */ /* 0x000f280000000800 */
[----:B------:R-:W3:Y:S01]  /*03f0*/  @!P1 LDG.E R13, desc[UR4][R12.64] ;  /* 0x000000040c0d9981 */ /* 0x000ee2000c1e1900 */
[----:B------:R-:W-:Y:S01]  /*0400*/  IADD3 R2, PT, PT, R6, 0x2, RZ ;  /* 0x0000000206027810 */ /* 0x000fe20007ffe0ff */
[----:B----4-:R-:W-:-:S03]  /*0410*/  @!P2 IMAD R0, R15, R11, R0 ;  /* 0x0000000b0f00a224 */ /* 0x010fc600078e0200 */
[----:B------:R-:W-:-:S04]  /*0420*/  ISETP.GE.AND P2, PT, R2, R7, PT ;  /* 0x000000070200720c */ /* 0x000fc80003f46270 */
[----:B------:R-:W-:Y:S01]  /*0430*/  ISETP.LT.OR P2, PT, R6, -0x2, P2 ;  /* 0xfffffffe0600780c */ /* 0x000fe20001741670 */
[----:B---3--:R-:W-:-:S03]  /*0440*/  @!P1 IMAD R0, R13, R16, R0 ;  /* 0x000000100d009224 */ /* 0x008fc600078e0200 */
[----:B------:R-:W-:-:S13]  /*0450*/  PLOP3.LUT P1, PT, P6, P2, PT, 0xf8, 0x8f ;  /* 0x00000000008f781c */ /* 0x000fda0003725f70 */
[----:B------:R-:W0:Y:S01]  /*0460*/  @!P1 LDC.64 R14, c[0x0][0x380] ;  /* 0x0000e000ff0e9b82 */ /* 0x000e220000000a00 */
[----:B------:R-:W-:-:S04]  /*0470*/  @!P1 IMAD R11, R4, R7, R2 ;  /* 0x00000007040b9224 */ /* 0x000fc800078e0202 */
[----:B0-----:R-:W-:-:S03]  /*0480*/  @!P1 IMAD.WIDE.U32 R14, R11, 0x4, R14 ;  /* 0x000000040b0e9825 */ /* 0x001fc600078e000e */
[----:B------:R-:W0:Y:S03]  /*0490*/  @!P1 LDC R11, c[0x3][0x14] ;  /* 0x00c00500ff0b9b82 */ /* 0x000e260000000800 */
[----:B------:R-:W0:Y:S01]  /*04a0*/  @!P1 LDG.E R15, desc[UR4][R14.64] ;  /* 0x000000040e0f9981 */ /* 0x000e22000c1e1900 */
[----:B------:R-:W-:Y:S01]  /*04b0*/  IADD3 R12, PT, PT, R6, 0x3, RZ ;  /* 0x00000003060c7810 */ /* 0x000fe20007ffe0ff */
[----:B0-----:R-:W-:-:S03]  /*04c0*/  @!P1 IMAD R0, R15, R11, R0 ;  /* 0x0000000b0f009224 */ /* 0x001fc600078e0200 */
[----:B------:R-:W-:-:S04]  /*04d0*/  ISETP.GE.AND P1, PT, R12, R7, PT ;  /* 0x000000070c00720c */ /* 0x000fc80003f26270 */
[----:B------:R-:W-:-:S04]  /*04e0*/  ISETP.LT.OR P1, PT, R6, -0x3, P1 ;  /* 0xfffffffd0600780c */ /* 0x000fc80000f21670 */
[----:B------:R-:W-:-:S13]  /*04f0*/  PLOP3.LUT P6, PT, P6, P1, PT, 0xf8, 0x8f ;  /* 0x00000000008f781c */ /* 0x000fda00037c3f70 */
[----:B------:R-:W0:Y:S01]  /*0500*/  @!P6 LDC.64 R16, c[0x0][0x380] ;  /* 0x0000e000ff10eb82 */ /* 0x000e220000000a00 */
[----:B------:R-:W-:-:S04]  /*0510*/  @!P6 IMAD R11, R4, R7, R12 ;  /* 0x00000007040be224 */ /* 0x000fc800078e020c */
[----:B0-----:R-:W-:-:S03]  /*0520*/  @!P6 IMAD.WIDE.U32 R16, R11, 0x4, R16 ;  /* 0x000000040b10e825 */ /* 0x001fc600078e0010 */
[----:B------:R-:W0:Y:S03]  /*0530*/  @!P6 LDC R11, c[0x3][0x18] ;  /* 0x00c00600ff0beb82 */ /* 0x000e260000000800 */
[----:B------:R-:W0:Y:S01]  /*0540*/  @!P6 LDG.E R17, desc[UR4][R16.64] ;  /* 0x000000041011e981 */ /* 0x000e22000c1e1900 */
[----:B------:R-:W-:Y:S01]  /*0550*/  VIADD R14, R9, 0xfffffffe ;  /* 0xfffffffe090e7836 */ /* 0x000fe20000000000 */
[----:B------:R-:W-:Y:S01]  /*0560*/  P2R R13, PR, RZ, 0x2 ;  /* 0x00000002ff0d7803 */ /* 0x000fe20000000000 */
[----:B0-----:R-:W-:-:S03]  /*0570*/  @!P6 IMAD R0, R17, R11, R0 ;  /* 0x0000000b1100e224 */ /* 0x001fc600078e0200 */
[----:B------:R-:W-:-:S04]  /*0580*/  ISETP.GE.AND P6, PT, R14, R7, PT ;  /* 0x000000070e00720c */ /* 0x000fc80003fc6270 */
[----:B------:R-:W-:-:S04]  /*0590*/  ISETP.LT.U32.OR P1, PT, R9, 0x2, P6 ;  /* 0x000000020900780c */ /* 0x000fc80003721470 */
[----:B------:R-:W-:-:S13]  /*05a0*/  PLOP3.LUT P6, PT, P1, P4, PT, 0xf8, 0x8f ;  /* 0x00000000008f781c */ /* 0x000fda0000fc9f70 */
[----:B------:R-:W0:Y:S01]  /*05b0*/  @!P6 LDC.64 R14, c[0x0][0x380] ;  /* 0x0000e000ff0eeb82 */ /* 0x000e220000000a00 */
[----:B------:R-:W-:-:S05]  /*05c0*/  IMAD R11, R4, R7, R7 ;  /* 0x00000007040b7224 */ /* 0x000fca00078e0207 */
[----:B------:R-:W-:Y:S02]  /*05d0*/  @!P6 IADD3 R19, PT, PT, R10, R11, RZ ;  /* 0x0000000b0a13e210 */ /* 0x000fe40007ffe0ff */
[----:B------:R-:W2:Y:S03]  /*05e0*/  @!P6 LDC R4, c[0x3][0x1c] ;  /* 0x00c00700ff04eb82 */ /* 0x000ea60000000800 */
[----:B0-----:R-:W-:-:S06]  /*05f0*/  @!P6 IMAD.WIDE.U32 R18, R19, 0x4, R14 ;  /* 0x000000041312e825 */ /* 0x001fcc00078e000e */
[----:B------:R-:W2:Y:S02]  /*0600*/  @!P6 LDG.E R19, desc[UR4][R18.64] ;  /* 0x000000041213e981 */ /* 0x000ea4000c1e1900 */
[----:B--2---:R-:W-:Y:S01]  /*0610*/  @!P6 IMAD R0, R19, R4, R0 ;  /* 0x000000041300e224 */ /* 0x004fe200078e0200 */
[----:B------:R-:W-:-:S13]  /*0620*/  PLOP3.LUT P6, PT, P1, P0, PT, 0xf8, 0x8f ;  /* 0x00000000008f781c */ /* 0x000fda0000fc1f70 */
[----:B------:R-:W0:Y:S01]  /*0630*/  @!P6 LDC.64 R14, c[0x0][0x380] ;  /* 0x0000e000ff0eeb82 */ /* 0x000e220000000a00 */
[----:B------:R-:W-:-:S07]  /*0640*/  @!P6 IADD3 R17, PT, PT, R8, R11, RZ ;  /* 0x0000000b0811e210 */ /* 0x000fce0007ffe0ff */
[----:B------:R-:W2:Y:S01]  /*0650*/  @!P6 LDC R4, c[0x3][0x20] ;  /* 0x00c00800ff04eb82 */ /* 0x000ea20000000800 */
        /* <DEDUP_REMOVED lines=10> */
[----:B------:R-:W-:-:S13]  /*0700*/  ISETP.LT.OR P6, PT, R6, RZ, P1 ;  /* 0x000000ff0600720c */ /* 0x000fda0000fc1670 */
[----:B------:R-:W0:Y:S01]  /*0710*/  @!P6 LDC.64 R14, c[0x0][0x380] ;  /* 0x0000e000ff0eeb82 */ /* 0x000e220000000a00 */
[----:B------:R-:W-:-:S07]  /*0720*/  @!P6 IMAD.IADD R17, R6, 0x1, R11 ;  /* 0x000000010611e824 */ /* 0x000fce00078e020b */
[----:B------:R-:W2:Y:S01]  /*0730*/  @!P6 LDC R4, c[0x3][0x28] ;  /* 0x00c00a00ff04eb82 */ /* 0x000ea20000000800 */
[----:B0-----:R-:W-:-:S06]  /*0740*/  @!P6 IMAD.WIDE.U32 R14, R17, 0x4, R14 ;  /* 0x00000004110ee825 */ /* 0x001fcc00078e000e */
[----:B------:R-:W2:Y:S01]  /*0750*/  @!P6 LDG.E R15, desc[UR4][R14.64] ;  /* 0x000000040e0fe981 */ /* 0x000ea2000c1e1900 */
[----:B------:R-:W-:Y:S01]  /*0760*/  P2R R20, PR, RZ, 0x2 ;  /* 0x00000002ff147803 */ /* 0x000fe20000000000 */
[----:B--2---:R-:W-:Y:S01]  /*0770*/  @!P6 IMAD R0, R15, R4, R0 ;  /* 0x000000040f00e224 */ /* 0x004fe200078e0200 */
[----:B------:R-:W-:-:S13]  /*0780*/  PLOP3.LUT P6, PT, P1, P3, PT, 0xf8, 0x8f ;  /* 0x00000000008f781c */ /* 0x000fda0000fc7f70 */
[----:B------:R-:W0:Y:S01]  /*0790*/  @!P6 LDC.64 R16, c[0x0][0x380] ;  /* 0x0000e000ff10eb82 */ /* 0x000e220000000a00 */
[----:B------:R-:W-:Y:S02]  /*07a0*/  ISETP.NE.AND P1, PT, R13, RZ, PT ;  /* 0x000000ff0d00720c */ /* 0x000fe40003f25270 */
[----:B------:R-:W-:-:S05]  /*07b0*/  @!P6 IADD3 R13, PT, PT, R5, R11, RZ ;  /* 0x0000000b050de210 */ /* 0x000fca0007ffe0ff */
[----:B------:R-:W2:Y:S01]  /*07c0*/  @!P6 LDC R4, c[0x3][0x2c] ;  /* 0x00c00b00ff04eb82 */ /* 0x000ea20000000800 */
[----:B0-----:R-:W-:-:S06]  /*07d0*/  @!P6 IMAD.WIDE.U32 R16, R13, 0x4, R16 ;  /* 0x000000040d10e825 */ /* 0x001fcc00078e0010 */
[----:B------:R-:W2:Y:S02]  /*07e0*/  @!P6 LDG.E R17, desc[UR4][R16.64] ;  /* 0x000000041011e981 */ /* 0x000ea4000c1e1900 */
[----:B--2---:R-:W-:Y:S01]  /*07f0*/  @!P6 IMAD R0, R17, R4, R0 ;  /* 0x000000041100e224 */ /* 0x004fe200078e0200 */
[----:B------:R-:W-:-:S04]  /*0800*/  ISETP.NE.AND P6, PT, R20, RZ, PT ;  /* 0x000000ff1400720c */ /* 0x000fc80003fc5270 */
[----:B------:R-:W-:-:S13]  /*0810*/  PLOP3.LUT P6, PT, P6, P2, PT, 0xf8, 0x8f ;  /* 0x00000000008f781c */ /* 0x000fda00037c5f70 */
[----:B------:R-:W0:Y:S01]  /*0820*/  @!P6 LDC.64 R14, c[0x0][0x380] ;  /* 0x0000e000ff0eeb82 */ /* 0x000e220000000a00 */
[----:B------:R-:W-:-:S07]  /*0830*/  @!P6 IADD3 R13, PT, PT, R2, R11, RZ ;  /* 0x0000000b020de210 */ /* 0x000fce0007ffe0ff */
[----:B------:R-:W2:Y:S01]  /*0840*/  @!P6 LDC R4, c[0x3][0x30] ;  /* 0x00c00c00ff04eb82 */ /* 0x000ea20000000800 */
[----:B0-----:R-:W-:-:S06]  /*0850*/  @!P6 IMAD.WIDE.U32 R14, R13, 0x4, R14 ;  /* 0x000000040d0ee825 */ /* 0x001fcc00078e000e */
[----:B------:R-:W2:Y:S02]  /*0860*/  @!P6 LDG.E R15, desc[UR4][R14.64] ;  /* 0x000000040e0fe981 */ /* 0x000ea4000c1e1900 */
[----:B--2---:R-:W-:Y:S01]  /*0870*/  @!P6 IMAD R0, R15, R4, R0 ;  /* 0x000000040f00e224 */ /* 0x004fe200078e0200 */
[----:B------:R-:W-:-:S04]  /*0880*/  ISETP.NE.AND P6, PT, R20, RZ, PT ;  /* 0x000000ff1400720c */ /* 0x000fc80003fc5270 */
[----:B------:R-:W-:-:S13]  /*0890*/  PLOP3.LUT P6, PT, P6, P1, PT, 0xf8, 0x8f ;  /* 0x00000000008f781c */ /* 0x000fda00037c3f70 */
[----:B------:R-:W0:Y:S01]  /*08a0*/  @!P6 LDC.64 R16, c[0x0][0x380] ;  /* 0x0000e000ff10eb82 */ /* 0x000e220000000a00 */
[----:B------:R-:W-:-:S05]  /*08b0*/  @!P6 IADD3 R13, PT, PT, R12, R11, RZ ;  /* 0x0000000b0c0de210 */ /* 0x000fca0007ffe0ff */
[----:B0-----:R-:W-:Y:S02]  /*08c0*/  @!P6 IMAD.WIDE.U32 R16, R13, 0x4, R16 ;  /* 0x000000040d10e825 */ /* 0x001fe400078e0010 */
[----:B------:R-:W0:Y:S04]  /*08d0*/  @!P6 LDC R13, c[0x3][0x34] ;  /* 0x00c00d00ff0deb82 */ /* 0x000e280000000800 */
[----:B------:R-:W0:Y:S01]  /*08e0*/  @!P6 LDG.E R17, desc[UR4][R16.64] ;  /* 0x000000041011e981 */ /* 0x000e22000c1e1900 */
[----:B------:R-:W-:Y:S01]  /*08f0*/  VIADD R4, R9, 0xffffffff ;  /* 0xffffffff09047836 */ /* 0x000fe20000000000 */
[----:B------:R-:W-:Y:S01]  /*0900*/  IADD3 R11, PT, PT, R11, R7, RZ ;  /* 0x000000070b0b7210 */ /* 0x000fe20007ffe0ff */
[----:B0-----:R-:W-:-:S03]  /*0910*/  @!P6 IMAD R0, R17, R13, R0 ;  /* 0x0000000d1100e224 */ /* 0x001fc600078e0200 */
[----:B------:R-:W-:-:S13]  /*0920*/  ISETP.GE.U32.OR P6, PT, R4, R7, P4 ;  /* 0x000000070400720c */ /* 0x000fda00027c6470 */
[----:B------:R-:W0:Y:S01]  /*0930*/  @!P6 LDC.64 R14, c[0x0][0x380] ;  /* 0x0000e000ff0eeb82 */ /* 0x000e220000000a00 */
[----:B------:R-:W-:-:S05]  /*0940*/  @!P6 IADD3 R13, PT, PT, R10, R11, RZ ;  /* 0x0000000b0a0de210 */ /* 0x000fca0007ffe0ff */
[----:B0-----:R-:W-:Y:S02]  /*0950*/  @!P6 IMAD.WIDE.U32 R14, R13, 0x4, R14 ;  /* 0x000000040d0ee825 */ /* 0x001fe400078e000e */
[----:B------:R-:W0:Y:S04]  /*0960*/  @!P6 LDC R13, c[0x3][0x38] ;  /* 0x00c00e00ff0deb82 */ /* 0x000e280000000800 */
[----:B------:R-:W0:Y:S02]  /*0970*/  @!P6 LDG.E R15, desc[UR4][R14.64] ;  /* 0x000000040e0fe981 */ /* 0x000e24000c1e1900 */
[----:B0-----:R-:W-:Y:S01]  /*0980*/  @!P6 IMAD R0, R15, R13, R0 ;  /* 0x0000000d0f00e224 */ /* 0x001fe200078e0200 */
        /* <DEDUP_REMOVED lines=9> */
[----:B------:R-:W-:-:S04]  /*0a20*/  @!P6 IMAD.IADD R13, R3, 0x1, R11 ;  /* 0x00000001030de824 */ /* 0x000fc800078e020b */
[----:B0-----:R-:W-:-:S03]  /*0a30*/  @!P6 IMAD.WIDE.U32 R14, R13, 0x4, R14 ;  /* 0x000000040d0ee825 */ /* 0x001fc600078e000e */
[----:B------:R-:W0:Y:S03]  /*0a40*/  @!P6 LDC R13, c[0x3][0x40] ;  /* 0x00c01000ff0deb82 */ /* 0x000e260000000800 */
[----:B------:R-:W0:Y:S02]  /*0a50*/  @!P6 LDG.E R15, desc[UR4][R14.64] ;  /* 0x000000040e0fe981 */ /* 0x000e24000c1e1900 */
[----:B0-----:R-:W-:Y:S01]  /*0a60*/  @!P6 IMAD R0, R15, R13, R0 ;  /* 0x0000000d0f00e224 */ /* 0x001fe200078e0200 */
[----:B------:R-:W-:-:S04]  /*0a70*/  ISETP.GE.AND P6, PT, R6, RZ, PT ;  /* 0x000000ff0600720c */ /* 0x000fc80003fc6270 */
[----:B------:R-:W-:-:S13]  /*0a80*/  ISETP.GE.U32.OR P6, PT, R4, R7, !P6 ;  /* 0x000000070400720c */ /* 0x000fda00077c6470 */
[----:B------:R-:W0:Y:S01]  /*0a90*/  @!P6 LDC.64 R16, c[0x0][0x380] ;  /* 0x0000e000ff10eb82 */ /* 0x000e220000000a00 */
[----:B------:R-:W-:-:S05]  /*0aa0*/  @!P6 IADD3 R13, PT, PT, R6, R11, RZ ;  /* 0x0000000b060de210 */ /* 0x000fca0007ffe0ff */
[----:B0-----:R-:W-:Y:S02]  /*0ab0*/  @!P6 IMAD.WIDE.U32 R16, R13, 0x4, R16 ;  /* 0x000000040d10e825 */ /* 0x001fe400078e0010 */
[----:B------:R-:W0:Y:S04]  /*0ac0*/  @!P6 LDC R13, c[0x3][0x44] ;  /* 0x00c01100ff0deb82 */ /* 0x000e280000000800 */
[----:B------:R-:W0:Y:S02]  /*0ad0*/  @!P6 LDG.E R17, desc[UR4][R16.64] ;  /* 0x000000041011e981 */ /* 0x000e24000c1e1900 */
[----:B0-----:R-:W-:Y:S01]  /*0ae0*/  @!P6 IMAD R0, R17, R13, R0 ;  /* 0x0000000d1100e224 */ /* 0x001fe200078e0200 */
[----:B------:R-:W-:Y:S01]  /*0af0*/  ISETP.GE.U32.OR P6, PT, R4, R7, P3 ;  /* 0x000000070400720c */ /* 0x000fe20001fc6470 */
[----:B------:R-:W0:-:S12]  /*0b00*/  @!P4 LDC.64 R16, c[0x0][0x380] ;  /* 0x0000e000ff10cb82 */ /* 0x000e180000000a00 */
[----:B------:R-:W2:Y:S01]  /*0b10*/  @!P6 LDC.64 R14, c[0x0][0x380] ;  /* 0x0000e000ff0eeb82 */ /* 0x000ea20000000a00 */
[----:B------:R-:W-:-:S05]  /*0b20*/  @!P6 IADD3 R13, PT, PT, R5, R11, RZ ;  /* 0x0000000b050de210 */ /* 0x000fca0007ffe0ff */
[----:B--2---:R-:W-:Y:S02]  /*0b30*/  @!P6 IMAD.WIDE.U32 R14, R13, 0x4, R14 ;  /* 0x000000040d0ee825 */ /* 0x004fe400078e000e */
[----:B------:R-:W2:Y:S04]  /*0b40*/  @!P6 LDC R13, c[0x3][0x48] ;  /* 0x00c01200ff0deb82 */ /* 0x000ea80000000800 */
[----:B------:R-:W2:Y:S02]  /*0b50*/  @!P6 LDG.E R15, desc[UR4][R14.64] ;  /* 0x000000040e0fe981 */ /* 0x000ea4000c1e1900 */
[----:B--2---:R-:W-:Y:S01]  /*0b60*/  @!P6 IMAD R0, R15, R13, R0 ;  /* 0x0000000d0f00e224 */ /* 0x004fe200078e0200 */
[----:B------:R-:W-:Y:S01]  /*0b70*/  ISETP.GE.U32.OR P6, PT, R4, R7, P2 ;  /* 0x000000070400720c */ /* 0x000fe200017c6470 */
[----:B------:R-:W-:Y:S01]  /*0b80*/  IMAD.IADD R27, R11, 0x1, R7 ;  /* 0x000000010b1b7824 */ /* 0x000fe200078e0207 */
[----:B------:R-:W2:Y:S11]  /*0b90*/  @!P5 LDC.64 R14, c[0x0][0x380] ;  /* 0x0000e000ff0edb82 */ /* 0x000eb60000000a00 */
[----:B------:R-:W3:Y:S01]  /*0ba0*/  @!P6 LDC.64 R18, c[0x0][0x380] ;  /* 0x0000e000ff12eb82 */ /* 0x000ee20000000a00 */
[----:B------:R-:W-:-:S05]  /*0bb0*/  @!P6 IADD3 R13, PT, PT, R2, R11, RZ ;  /* 0x0000000b020de210 */ /* 0x000fca0007ffe0ff */
[----:B---3--:R-:W-:Y:S02]  /*0bc0*/  @!P6 IMAD.WIDE.U32 R18, R13, 0x4, R18 ;  /* 0x000000040d12e825 */ /* 0x008fe400078e0012 */
[----:B------:R-:W3:Y:S04]  /*0bd0*/  @!P6 LDC R13, c[0x3][0x4c] ;  /* 0x00c01300ff0deb82 */ /* 0x000ee80000000800 */
[----:B------:R-:W3:Y:S02]  /*0be0*/  @!P6 LDG.E R19, desc[UR4][R18.64] ;  /* 0x000000041213e981 */ /* 0x000ee4000c1e1900 */
[----:B---3--:R-:W-:Y:S01]  /*0bf0*/  @!P6 IMAD R0, R19, R13, R0 ;  /* 0x0000000d1300e224 */ /* 0x008fe200078e0200 */
[----:B------:R-:W-:-:S13]  /*0c00*/  ISETP.GE.U32.OR P6, PT, R4, R7, P1 ;  /* 0x000000070400720c */ /* 0x000fda0000fc6470 */
[----:B------:R-:W3:Y:S01]  /*0c10*/  @!P6 LDC.64 R20, c[0x0][0x380] ;  /* 0x0000e000ff14eb82 */ /* 0x000ee20000000a00 */
[----:B------:R-:W-:-:S07]  /*0c20*/  @!P6 IADD3 R13, PT, PT, R12, R11, RZ ;  /* 0x0000000b0c0de210 */ /* 0x000fce0007ffe0ff */
[----:B------:R-:W4:Y:S01]  /*0c30*/  @!P6 LDC R4, c[0x3][0x50] ;  /* 0x00c01400ff04eb82 */ /* 0x000f220000000800 */
[----:B---3--:R-:W-:-:S06]  /*0c40*/  @!P6 IMAD.WIDE.U32 R20, R13, 0x4, R20 ;  /* 0x000000040d14e825 */ /* 0x008fcc00078e0014 */
[----:B------:R-:W4:Y:S01]  /*0c50*/  @!P6 LDG.E R21, desc[UR4][R20.64] ;  /* 0x000000041415e981 */ /* 0x000f22000c1e1900 */
[----:B------:R-:W-:-:S05]  /*0c60*/  @!P4 IADD3 R11, PT, PT, R10, R27, RZ ;  /* 0x0000001b0a0bc210 */ /* 0x000fca0007ffe0ff */
[----:B0-----:R-:W-:Y:S01]  /*0c70*/  @!P4 IMAD.WIDE.U32 R16, R11, 0x4, R16 ;  /* 0x000000040b10c825 */ /* 0x001fe200078e0010 */
[----:B------:R-:W-:-:S04]  /*0c80*/  @!P0 IADD3 R13, PT, PT, R8, R27, RZ ;  /* 0x0000001b080d8210 */ /* 0x000fc80007ffe0ff */
[----:B------:R-:W3:Y:S01]  /*0c90*/  @!P4 LDG.E R11, desc[UR4][R16.64] ;  /* 0x00000004100bc981 */ /* 0x000ee2000c1e1900 */
[----:B------:R-:W-:Y:S01]  /*0ca0*/  VIADD R22, R9, 0x1 ;  /* 0x0000000109167836 */ /* 0x000fe20000000000 */
[----:B------:R-:W-:Y:S01]  /*0cb0*/  @!P5 IADD3 R19, PT, PT, R3, R27, RZ ;  /* 0x0000001b0313d210 */ /* 0x000fe20007ffe0ff */
[----:B-1----:R-:W-:-:S04]  /*0cc0*/  @!P0 IMAD.WIDE.U32 R24, R13, 0x4, R24 ;  /* 0x000000040d188825 */ /* 0x002fc800078e0018 */
[----:B--2---:R-:W-:Y:S02]  /*0cd0*/  @!P5 IMAD.WIDE.U32 R14, R19, 0x4, R14 ;  /* 0x00000004130ed825 */ /* 0x004fe400078e000e */
[----:B------:R-:W0:Y:S01]  /*0ce0*/  @!P2 LDC.64 R18, c[0x0][0x380] ;  /* 0x0000e000ff12ab82 */ /* 0x000e220000000a00 */
[----:B------:R-:W2:Y:S04]  /*0cf0*/  @!P0 LDG.E R25, desc[UR4][R24.64] ;  /* 0x0000000418198981 */ /* 0x000ea8000c1e1900 */
[----:B------:R1:W5:Y:S03]  /*0d00*/  @!P5 LDG.E R23, desc[UR4][R14.64] ;  /* 0x000000040e17d981 */ /* 0x000366000c1e1900 */
[----:B-1----:R-:W1:Y:S01]  /*0d10*/  @!P1 LDC.64 R14, c[0x0][0x380] ;  /* 0x0000e000ff0e9b82 */ /* 0x002e620000000a00 */
[----:B------:R-:W-:-:S02]  /*0d20*/  @!P3 IADD3 R26, PT, PT, R5, R27, RZ ;  /* 0x0000001b051ab210 */ /* 0x000fc40007ffe0ff */
[----:B------:R-:W-:-:S05]  /*0d30*/  @!P2 IADD3 R24, PT, PT, R2, R27, RZ ;  /* 0x0000001b0218a210 */ /* 0x000fca0007ffe0ff */
[----:B0-----:R-:W-:Y:S01]  /*0d40*/  @!P2 IMAD.WIDE.U32 R18, R24, 0x4, R18 ;  /* 0x000000041812a825 */ /* 0x001fe200078e0012 */
[----:B------:R-:W-:-:S05]  /*0d50*/  @!P1 IADD3 R24, PT, PT, R12, R27, RZ ;  /* 0x0000001b0c189210 */ /* 0x000fca0007ffe0ff */
[----:B------:R0:W5:Y:S01]  /*0d60*/  @!P2 LDG.E R19, desc[UR4][R18.64] ;  /* 0x000000041213a981 */ /* 0x000162000c1e1900 */
[----:B-1----:R-:W-:Y:S01]  /*0d70*/  @!P1 IMAD.WIDE.U32 R14, R24, 0x4, R14 ;  /* 0x00000004180e9825 */ /* 0x002fe200078e000e */
[----:B0-----:R-:W0:Y:S05]  /*0d80*/  @!P2 LDC R18, c[0x3][0x68] ;  /* 0x00c01a00ff12ab82 */ /* 0x001e2a0000000800 */
[----:B------:R-:W5:Y:S03]  /*0d90*/  @!P1 LDG.E R15, desc[UR4][R14.64] ;  /* 0x000000040e0f9981 */ /* 0x000f66000c1e1900 */
[----:B------:R-:W3:Y:S01]  /*0da0*/  @!P4 LDC R24, c[0x3][0x54] ;  /* 0x00c01500ff18cb82 */ /* 0x000ee20000000800 */
[----:B----4-:R-:W-:Y:S01]  /*0db0*/  @!P6 IMAD R0, R21, R4, R0 ;  /* 0x000000041500e224 */ /* 0x010fe200078e0200 */
[----:B------:R-:W-:-:S06]  /*0dc0*/  ISETP.GE.AND P6, PT, R6, RZ, PT ;  /* 0x000000ff0600720c */ /* 0x000fcc0003fc6270 */
[----:B------:R-:W1:Y:S08]  /*0dd0*/  @!P3 LDC.64 R20, c[0x0][0x380] ;  /* 0x0000e000ff14bb82 */ /* 0x000e700000000a00 */
[----:B------:R-:W4:Y:S01]  /*0de0*/  @P6 LDC.64 R28, c[0x0][0x380] ;  /* 0x0000e000ff1c6b82 */ /* 0x000f220000000a00 */
[----:B------:R-:W-:-:S05]  /*0df0*/  IADD3 R4, PT, PT, R6, R27, RZ ;  /* 0x0000001b06047210 */ /* 0x000fca0007ffe0ff */
[----:B----4-:R-:W-:-:S05]  /*0e00*/  @P6 IMAD.WIDE.U32 R28, R4, 0x4, R28 ;  /* 0x00000004041c6825 */ /* 0x010fca00078e001c */
[----:B------:R4:W5:Y:S01]  /*0e10*/  @P6 LDG.E R13, desc[UR4][R28.64] ;  /* 0x000000041c0d6981 */ /* 0x000962000c1e1900 */
[-C--:B------:R-:W-:Y:S01]  /*0e20*/  ISETP.GE.U32.OR P6, PT, R22, R7.reuse, P4 ;  /* 0x000000071600720c */ /* 0x080fe200027c6470 */
[----:B-1----:R-:W-:Y:S01]  /*0e30*/  @!P3 IMAD.WIDE.U32 R20, R26, 0x4, R20 ;  /* 0x000000041a14b825 */ /* 0x002fe200078e0014 */
[----:B------:R-:W-:Y:S01]  /*0e40*/  IADD3 R27, PT, PT, R27, R7, RZ ;  /* 0x000000071b1b7210 */ /* 0x000fe20007ffe0ff */
[----:B------:R-:W2:Y:S04]  /*0e50*/  @!P0 LDC R26, c[0x3][0x58] ;  /* 0x00c01600ff1a8b82 */ /* 0x000ea80000000800 */
[----:B------:R1:W5:Y:S06]  /*0e60*/  @!P3 LDG.E R21, desc[UR4][R20.64] ;  /* 0x000000041415b981 */ /* 0x00036c000c1e1900 */
[----:B------:R-:W0:Y:S01]  /*0e70*/  @!P6 LDC.64 R16, c[0x0][0x380] ;  /* 0x0000e000ff10eb82 */ /* 0x000e220000000a00 */
[----:B----4-:R-:W-:-:S02]  /*0e80*/  @!P6 IMAD.IADD R29, R10, 0x1, R27 ;  /* 0x000000010a1de824 */ /* 0x010fc400078e021b */
[----:B---3--:R-:W-:-:S05]  /*0e90*/  @!P4 IMAD R0, R11, R24, R0 ;  /* 0x000000180b00c224 */ /* 0x008fca00078e0200 */
[----:B-1----:R-:W5:Y:S08]  /*0ea0*/  @!P5 LDC R20, c[0x3][0x5c] ;  /* 0x00c01700ff14db82 */ /* 0x002f700000000800 */
[----:B------:R-:W1:Y:S01]  /*0eb0*/  @!P3 LDC R24, c[0x3][0x64] ;  /* 0x00c01900ff18bb82 */ /* 0x000e620000000800 */
[----:B0-----:R-:W-:-:S07]  /*0ec0*/  @!P6 IMAD.WIDE.U32 R16, R29, 0x4, R16 ;  /* 0x000000041d10e825 */ /* 0x001fce00078e0010 */
[----:B------:R-:W0:Y:S01]  /*0ed0*/  @!P6 LDC R14, c[0x3][0x70] ;  /* 0x00c01c00ff0eeb82 */ /* 0x000e220000000800 */
[----:B------:R3:W0:Y:S02]  /*0ee0*/  @!P6 LDG.E R17, desc[UR4][R16.64] ;  /* 0x000000041011e981 */ /* 0x000624000c1e1900 */
[----:B---3--:R-:W-:Y:S02]  /*0ef0*/  P2R R16, PR, RZ, 0x10 ;  /* 0x00000010ff107803 */ /* 0x008fe40000000000 */
[----:B------:R-:W-:Y:S01]  /*0f00*/  ISETP.GE.AND P4, PT, R6, RZ, PT ;  /* 0x000000ff0600720c */ /* 0x000fe20003f86270 */
[----:B--2---:R-:W-:Y:S02]  /*0f10*/  @!P0 IMAD R0, R25, R26, R0 ;  /* 0x0000001a19008224 */ /* 0x004fe400078e0200 */
[----:B------:R-:W2:Y:S10]  /*0f20*/  @!P1 LDC R25, c[0x3][0x6c] ;  /* 0x00c01b00ff199b82 */ /* 0x000eb40000000800 */
[----:B------:R-:W3:Y:S01]  /*0f30*/  @P4 LDC R11, c[0x3][0x60] ;  /* 0x00c01800ff0b4b82 */ /* 0x000ee20000000800 */
[----:B-----5:R-:W-:-:S04]  /*0f40*/  @!P5 IMAD R0, R23, R20, R0 ;  /* 0x000000141700d224 */ /* 0x020fc800078e0200 */
[----:B---3--:R-:W-:-:S04]  /*0f50*/  @P4 IMAD R0, R13, R11, R0 ;  /* 0x0000000b0d004224 */ /* 0x008fc800078e0200 */
[----:B-1----:R-:W-:-:S04]  /*0f60*/  @!P3 IMAD R0, R21, R24, R0 ;  /* 0x000000181500b224 */ /* 0x002fc800078e0200 */
[----:B------:R-:W-:-:S04]  /*0f70*/  @!P2 IMAD R0, R19, R18, R0 ;  /* 0x000000121300a224 */ /* 0x000fc800078e0200 */
[----:B--2---:R-:W-:-:S04]  /*0f80*/  @!P1 IMAD R0, R15, R25, R0 ;  /* 0x000000190f009224 */ /* 0x004fc800078e0200 */
[----:B0-----:R-:W-:Y:S01]  /*0f90*/  @!P6 IMAD R0, R17, R14, R0 ;  /* 0x0000000e1100e224 */ /* 0x001fe200078e0200 */
[----:B------:R-:W-:-:S13]  /*0fa0*/  ISETP.GE.U32.OR P6, PT, R22, R7, P0 ;  /* 0x000000071600720c */ /* 0x000fda00007c6470 */
[----:B------:R-:W0:Y:S01]  /*0fb0*/  @!P6 LDC.64 R14, c[0x0][0x380] ;  /* 0x0000e000ff0eeb82 */ /* 0x000e220000000a00 */
[----:B------:R-:W-:Y:S02]  /*0fc0*/  @!P6 IADD3 R17, PT, PT, R8, R27, RZ ;  /* 0x0000001b0811e210 */ /* 0x000fe40007ffe0ff */
[----:B------:R-:W-:-:S05]  /*0fd0*/  ISETP.NE.AND P4, PT, R16, RZ, PT ;  /* 0x000000ff1000720c */ /* 0x000fca0003f85270 */
[----:B------:R-:W1:Y:S01]  /*0fe0*/  @!P6 LDC R11, c[0x3][0x74] ;  /* 0x00c01d00ff0beb82 */ /* 0x000e620000000800 */
[----:B0-----:R-:W-:-:S06]  /*0ff0*/  @!P6 IMAD.WIDE.U32 R16, R17, 0x4, R14 ;  /* 0x000000041110e825 */ /* 0x001fcc00078e000e */
[----:B------:R-:W1:Y:S02]  /*1000*/  @!P6 LDG.E R17, desc[UR4][R16.64] ;  /* 0x000000041011e981 */ /* 0x000e64000c1e1900 */
[----:B-1----:R-:W-:Y:S01]  /*1010*/  @!P6 IMAD R0, R17, R11, R0 ;  /* 0x0000000b1100e224 */ /* 0x002fe200078e0200 */
[----:B------:R-:W-:-:S13]  /*1020*/  ISETP.GE.U32.OR P6, PT, R22, R7, P5 ;  /* 0x000000071600720c */ /* 0x000fda0002fc6470 */
[----:B------:R-:W0:Y:S01]  /*1030*/  @!P6 LDC.64 R14, c[0x0][0x380] ;  /* 0x0000e000ff0eeb82 */ /* 0x000e220000000a00 */
[----:B------:R-:W-:-:S07]  /*1040*/  @!P6 IADD3 R19, PT, PT, R3, R27, RZ ;  /* 0x0000001b0313e210 */ /* 0x000fce0007ffe0ff */
[----:B------:R-:W1:Y:S01]  /*1050*/  @!P6 LDC R11, c[0x3][0x78] ;  /* 0x00c01e00ff0beb82 */ /* 0x000e620000000800 */
[----:B0-----:R-:W-:-:S06]  /*1060*/  @!P6 IMAD.WIDE.U32 R18, R19, 0x4, R14 ;  /* 0x000000041312e825 */ /* 0x001fcc00078e000e */
[----:B------:R-:W1:Y:S02]  /*1070*/  @!P6 LDG.E R19, desc[UR4][R18.64] ;  /* 0x000000041213e981 */ /* 0x000e64000c1e1900 */
[----:B-1----:R-:W-:Y:S01]  /*1080*/  @!P6 IMAD R0, R19, R11, R0 ;  /* 0x0000000b1300e224 */ /* 0x002fe200078e0200 */
[----:B------:R-:W-:-:S04]  /*1090*/  ISETP.GE.AND P6, PT, R6, RZ, PT ;  /* 0x000000ff0600720c */ /* 0x000fc80003fc6270 */
[----:B------:R-:W-:-:S13]  /*10a0*/  ISETP.GE.U32.OR P6, PT, R22, R7, !P6 ;  /* 0x000000071600720c */ /* 0x000fda00077c6470 */
[----:B------:R-:W0:Y:S01]  /*10b0*/  @!P6 LDC.64 R14, c[0x0][0x380] ;  /* 0x0000e000ff0eeb82 */ /* 0x000e220000000a00 */
[----:B------:R-:W-:-:S07]  /*10c0*/  @!P6 IADD3 R17, PT, PT, R6, R27, RZ ;  /* 0x0000001b0611e210 */ /* 0x000fce0007ffe0ff */
        /* <DEDUP_REMOVED lines=13> */
[----:B------:R-:W-:-:S04]  /*11a0*/  @!P6 IMAD.IADD R11, R2, 0x1, R27 ;  /* 0x00000001020be824 */ /* 0x000fc800078e021b */
[----:B0-----:R-:W-:-:S03]  /*11b0*/  @!P6 IMAD.WIDE.U32 R14, R11, 0x4, R14 ;  /* 0x000000040b0ee825 */ /* 0x001fc600078e000e */
[----:B------:R-:W0:Y:S03]  /*11c0*/  @!P6 LDC R11, c[0x3][0x84] ;  /* 0x00c02100ff0beb82 */ /* 0x000e260000000800 */
[----:B------:R-:W0:Y:S02]  /*11d0*/  @!P6 LDG.E R15, desc[UR4][R14.64] ;  /* 0x000000040e0fe981 */ /* 0x000e24000c1e1900 */
[----:B0-----:R-:W-:Y:S01]  /*11e0*/  @!P6 IMAD R0, R15, R11, R0 ;  /* 0x0000000b0f00e224 */ /* 0x001fe200078e0200 */
[----:B------:R-:W-:-:S13]  /*11f0*/  ISETP.GE.U32.OR P6, PT, R22, R7, P1 ;  /* 0x000000071600720c */ /* 0x000fda0000fc6470 */
[----:B------:R-:W0:Y:S01]  /*1200*/  @!P6 LDC.64 R18, c[0x0][0x380] ;  /* 0x0000e000ff12eb82 */ /* 0x000e220000000a00 */
[----:B------:R-:W-:-:S05]  /*1210*/  @!P6 IADD3 R11, PT, PT, R12, R27, RZ ;  /* 0x0000001b0c0be210 */ /* 0x000fca0007ffe0ff */
[----:B0-----:R-:W-:Y:S02]  /*1220*/  @!P6 IMAD.WIDE.U32 R18, R11, 0x4, R18 ;  /* 0x000000040b12e825 */ /* 0x001fe400078e0012 */
[----:B------:R-:W0:Y:S04]  /*1230*/  @!P6 LDC R11, c[0x3][0x88] ;  /* 0x00c02200ff0beb82 */ /* 0x000e280000000800 */
[----:B------:R-:W0:Y:S01]  /*1240*/  @!P6 LDG.E R19, desc[UR4][R18.64] ;  /* 0x000000041213e981 */ /* 0x000e22000c1e1900 */
[----:B------:R-:W-:Y:S02]  /*1250*/  IADD3 R16, PT, PT, R9, 0x2, RZ ;  /* 0x0000000209107810 */ /* 0x000fe40007ffe0ff */
[----:B------:R-:W-:Y:S01]  /*1260*/  IADD3 R27, PT, PT, R27, R7, RZ ;  /* 0x000000071b1b7210 */ /* 0x000fe20007ffe0ff */
[----:B0-----:R-:W-:Y:S01]  /*1270*/  @!P6 IMAD R0, R19, R11, R0 ;  /* 0x0000000b1300e224 */ /* 0x001fe200078e0200 */
        /* <DEDUP_REMOVED lines=9> */
[----:B------:R-:W-:-:S07]  /*1310*/  @!P6 IMAD.IADD R19, R8, 0x1, R27 ;  /* 0x000000010813e824 */ /* 0x000fce00078e021b */
        /* <DEDUP_REMOVED lines=38> */
[----:B------:R-:W0:Y:S01]  /*1580*/  @!P6 LDG.E R17, desc[UR4][R16.64] ;  /* 0x000000041011e981 */ /* 0x000e22000c1e1900 */
[----:B------:R-:W-:-:S04]  /*1590*/  IADD3 R20, PT, PT, R9, 0x3, RZ ;  /* 0x0000000309147810 */ /* 0x000fc80007ffe0ff */
[CC--:B------:R-:W-:Y:S02]  /*15a0*/  ISETP.GE.U32.OR P4, PT, R20.reuse, R7.reuse, P4 ;  /* 0x000000071400720c */ /* 0x0c0fe40002786470 */
[CC--:B------:R-:W-:Y:S02]  /*15b0*/  ISETP.GE.U32.OR P0, PT, R20.reuse, R7.reuse, P0 ;  /* 0x000000071400720c */ /* 0x0c0fe40000706470 */
[CC--:B------:R-:W-:Y:S02]  /*15c0*/  ISETP.GE.U32.OR P5, PT, R20.reuse, R7.reuse, P5 ;  /* 0x000000071400720c */ /* 0x0c0fe40002fa6470 */
[----:B------:R-:W-:-:S07]  /*15d0*/  ISETP.GE.U32.OR P3, PT, R20, R7, P3 ;  /* 0x000000071400720c */ /* 0x000fce0001f66470 */
[----:B------:R-:W1:Y:S01]  /*15e0*/  @!P4 LDC.64 R14, c[0x0][0x380] ;  /* 0x0000e000ff0ecb82 */ /* 0x000e620000000a00 */
[----:B------:R-:W-:-:S07]  /*15f0*/  ISETP.GE.U32.OR P2, PT, R20, R7, P2 ;  /* 0x000000071400720c */ /* 0x000fce0001746470 */
[----:B------:R-:W2:Y:S01]  /*1600*/  @!P0 LDC.64 R18, c[0x0][0x380] ;  /* 0x0000e000ff128b82 */ /* 0x000ea20000000a00 */
[----:B------:R-:W-:Y:S01]  /*1610*/  ISETP.GE.U32.OR P1, PT, R20, R7, P1 ;  /* 0x000000071400720c */ /* 0x000fe20000f26470 */
[----:B0-----:R-:W-:Y:S01]  /*1620*/  @!P6 IMAD R0, R17, R11, R0 ;  /* 0x0000000b1100e224 */ /* 0x001fe200078e0200 */
[----:B------:R-:W-:-:S05]  /*1630*/  ISETP.GE.AND P6, PT, R6, RZ, PT ;  /* 0x000000ff0600720c */ /* 0x000fca0003fc6270 */
[----:B------:R-:W0:Y:S01]  /*1640*/  @!P5 LDC.64 R16, c[0x0][0x380] ;  /* 0x0000e000ff10db82 */ /* 0x000e220000000a00 */
[-C--:B------:R-:W-:Y:S02]  /*1650*/  ISETP.GE.U32.OR P6, PT, R20, R7.reuse, !P6 ;  /* 0x000000071400720c */ /* 0x080fe400077c6470 */
[----:B------:R-:W-:-:S05]  /*1660*/  IADD3 R7, PT, PT, R27, R7, RZ ;  /* 0x000000071b077210 */ /* 0x000fca0007ffe0ff */
[----:B------:R-:W3:Y:S01]  /*1670*/  @!P3 LDC.64 R20, c[0x0][0x380] ;  /* 0x0000e000ff14bb82 */ /* 0x000ee20000000a00 */
[----:B------:R-:W-:-:S07]  /*1680*/  @!P4 IADD3 R9, PT, PT, R10, R7, RZ ;  /* 0x000000070a09c210 */ /* 0x000fce0007ffe0ff */
[----:B------:R-:W4:Y:S01]  /*1690*/  @!P6 LDC.64 R22, c[0x0][0x380] ;  /* 0x0000e000ff16eb82 */ /* 0x000f220000000a00 */
[----:B-1----:R-:W-:Y:S01]  /*16a0*/  @!P4 IMAD.WIDE.U32 R14, R9, 0x4, R14 ;  /* 0x00000004090ec825 */ /* 0x002fe200078e000e */
[----:B------:R-:W-:-:S03]  /*16b0*/  @!P0 IADD3 R13, PT, PT, R8, R7, RZ ;  /* 0x00000007080d8210 */ /* 0x000fc60007ffe0ff */
[----:B------:R-:W-:Y:S02]  /*16c0*/  @!P5 IMAD.IADD R3, R3, 0x1, R7 ;  /* 0x000000010303d824 */ /* 0x000fe400078e0207 */
[----:B------:R1:W5:Y:S01]  /*16d0*/  @!P4 LDG.E R15, desc[UR4][R14.64] ;  /* 0x000000040e0fc981 */ /* 0x000362000c1e1900 */
[----:B------:R-:W1:Y:S01]  /*16e0*/  @!P2 LDC.64 R10, c[0x0][0x380] ;  /* 0x0000e000ff0aab82 */ /* 0x000e620000000a00 */
[----:B--2---:R-:W-:-:S07]  /*16f0*/  @!P0 IMAD.WIDE.U32 R18, R13, 0x4, R18 ;  /* 0x000000040d128825 */ /* 0x004fce00078e0012 */
[----:B------:R-:W2:Y:S01]  /*1700*/  @!P1 LDC.64 R8, c[0x0][0x380] ;  /* 0x0000e000ff089b82 */ /* 0x000ea20000000a00 */
[-C--:B------:R-:W-:Y:S01]  /*1710*/  @!P6 IADD3 R13, PT, PT, R6, R7.reuse, RZ ;  /* 0x00000007060de210 */ /* 0x080fe20007ffe0ff */
[----:B0-----:R-:W-:Y:S01]  /*1720*/  @!P5 IMAD.WIDE.U32 R16, R3, 0x4, R16 ;  /* 0x000000040310d825 */ /* 0x001fe200078e0010 */
[----:B------:R-:W5:Y:S01]  /*1730*/  @!P0 LDG.E R19, desc[UR4][R18.64] ;  /* 0x0000000412138981 */ /* 0x000f62000c1e1900 */
[-C--:B------:R-:W-:Y:S02]  /*1740*/  @!P3 IADD3 R5, PT, PT, R5, R7.reuse, RZ ;  /* 0x000000070505b210 */ /* 0x080fe40007ffe0ff */
[----:B----4-:R-:W-:Y:S02]  /*1750*/  @!P6 IMAD.WIDE.U32 R22, R13, 0x4, R22 ;  /* 0x000000040d16e825 */ /* 0x010fe400078e0016 */
[----:B------:R-:W4:Y:S01]  /*1760*/  @!P5 LDG.E R17, desc[UR4][R16.64] ;  /* 0x000000041011d981 */ /* 0x000f22000c1e1900 */
[-C--:B------:R-:W-:Y:S01]  /*1770*/  @!P2 IADD3 R3, PT, PT, R2, R7.reuse, RZ ;  /* 0x000000070203a210 */ /* 0x080fe20007ffe0ff */
[----:B------:R-:W4:Y:S01]  /*1780*/  @!P5 LDC R6, c[0x3][0xb0] ;  /* 0x00c02c00ff06db82 */ /* 0x000f220000000800 */
[----:B---3--:R-:W-:Y:S01]  /*1790*/  @!P3 IMAD.WIDE.U32 R20, R5, 0x4, R20 ;  /* 0x000000040514b825 */ /* 0x008fe200078e0014 */
[----:B------:R-:W-:Y:S01]  /*17a0*/  @!P1 IADD3 R7, PT, PT, R12, R7, RZ ;  /* 0x000000070c079210 */ /* 0x000fe20007ffe0ff */
[----:B------:R-:W3:Y:S02]  /*17b0*/  @!P6 LDG.E R23, desc[UR4][R22.64] ;  /* 0x000000041617e981 */ /* 0x000ee4000c1e1900 */
[----:B-1----:R-:W-:-:S02]  /*17c0*/  @!P2 IMAD.WIDE.U32 R10, R3, 0x4, R10 ;  /* 0x00000004030aa825 */ /* 0x002fc400078e000a */
[----:B------:R-:W3:Y:S01]  /*17d0*/  @!P3 LDG.E R21, desc[UR4][R20.64] ;  /* 0x000000041415b981 */ /* 0x000ee2000c1e1900 */
[----:B------:R-:W5:Y:S03]  /*17e0*/  @!P4 LDC R2, c[0x3][0xa8] ;  /* 0x00c02a00ff02cb82 */ /* 0x000f660000000800 */
[----:B------:R-:W3:Y:S01]  /*17f0*/  @!P2 LDG.E R11, desc[UR4][R10.64] ;  /* 0x000000040a0ba981 */ /* 0x000ee2000c1e1900 */
[----:B--2---:R-:W-:-:S04]  /*1800*/  @!P1 IMAD.WIDE.U32 R8, R7, 0x4, R8 ;  /* 0x0000000407089825 */ /* 0x004fc800078e0008 */
[----:B------:R-:W0:Y:S02]  /*1810*/  @!P0 LDC R5, c[0x3][0xac] ;  /* 0x00c02b00ff058b82 */ /* 0x000e240000000800 */
[----:B------:R-:W2:Y:S06]  /*1820*/  @!P1 LDG.E R9, desc[UR4][R8.64] ;  /* 0x0000000408099981 */ /* 0x000eac000c1e1900 */
[----:B------:R-:W3:Y:S08]  /*1830*/  @!P6 LDC R7, c[0x3][0xb4] ;  /* 0x00c02d00ff07eb82 */ /* 0x000ef00000000800 */
[----:B------:R-:W1:Y:S08]  /*1840*/  @!P3 LDC R12, c[0x3][0xb8] ;  /* 0x00c02e00ff0cbb82 */ /* 0x000e700000000800 */
[----:B------:R-:W1:Y:S08]  /*1850*/  @!P2 LDC R13, c[0x3][0xbc] ;  /* 0x00c02f00ff0dab82 */ /* 0x000e700000000800 */
[----:B------:R-:W2:Y:S01]  /*1860*/  @!P1 LDC R14, c[0x3][0xc0] ;  /* 0x00c03000ff0e9b82 */ /* 0x000ea20000000800 */
[----:B-----5:R-:W-:-:S07]  /*1870*/  @!P4 IMAD R0, R15, R2, R0 ;  /* 0x000000020f00c224 */ /* 0x020fce00078e0200 */
[----:B------:R-:W5:Y:S01]  /*1880*/  LDC.64 R2, c[0x0][0x388] ;  /* 0x0000e200ff027b82 */ /* 0x000f620000000a00 */
[----:B0-----:R-:W-:-:S04]  /*1890*/  @!P0 IMAD R0, R19, R5, R0 ;  /* 0x0000000513008224 */ /* 0x001fc800078e0200 */
[----:B----4-:R-:W-:-:S04]  /*18a0*/  @!P5 IMAD R0, R17, R6, R0 ;  /* 0x000000061100d224 */ /* 0x010fc800078e0200 */
[----:B---3--:R-:W-:-:S04]  /*18b0*/  @!P6 IMAD R0, R23, R7, R0 ;  /* 0x000000071700e224 */ /* 0x008fc800078e0200 */
[----:B-1----:R-:W-:-:S04]  /*18c0*/  @!P3 IMAD R0, R21, R12, R0 ;  /* 0x0000000c1500b224 */ /* 0x002fc800078e0200 */
[----:B------:R-:W-:Y:S02]  /*18d0*/  @!P2 IMAD R0, R11, R13, R0 ;  /* 0x0000000d0b00a224 */ /* 0x000fe400078e0200 */
[----:B-----5:R-:W-:-:S04]  /*18e0*/  IMAD.WIDE R2, R4, 0x4, R2 ;  /* 0x0000000404027825 */ /* 0x020fc800078e0202 */
[----:B--2---:R-:W-:-:S05]  /*18f0*/  @!P1 IMAD R0, R9, R14, R0 ;  /* 0x0000000e09009224 */ /* 0x004fca00078e0200 */
[----:B------:R-:W-:Y:S01]  /*1900*/  STG.E desc[UR4][R2.64], R0 ;  /* 0x0000000002007986 */ /* 0x000fe2000c101904 */
[----:B------:R-:W-:Y:S05]  /*1910*/  EXIT ;  /* 0x000000000000794d */ /* 0x000fea0003800000 */
.L_x_0:
[----:B------:R-:W-:-:S00]  /*1920*/  BRA `(.L_x_0) ;  /* 0xfffffffc00fc7947 */ /* 0x000fc0000383ffff */
[----:B------:R-:W-:-:S00]  /*1930*/  NOP ;  /* 0x0000000000007918 */ /* 0x000fc00000000000 */
        /* <DEDUP_REMOVED lines=12> */
.L_x_1:


//--------------------- .nv.shared.reserved.0     --------------------------
	.section	.nv.shared.reserved.0,"aw",@nobits
	.weak		__nv_reservedSMEM_offset_0_alias
	.size		__nv_reservedSMEM_offset_0_alias, 0, 64
	.other		__nv_reservedSMEM_offset_0_alias,@"STO_CUDA_RESERVED_SHARED STV_DEFAULT"
__nv_reservedSMEM_offset_0_alias:
	.zero		0
	.zero		64


//--------------------- .nv.constant0._Z11convolve_2dPiS_i --------------------------
	.section	.nv.constant0._Z11convolve_2dPiS_i,"a",@progbits
	.sectionflags	@""
	.align	4
.nv.constant0._Z11convolve_2dPiS_i:
	.zero		916


//--------------------- SYMBOLS --------------------------

	.type		.nv.reservedSmem.offset0,@object
	.size		.nv.reservedSmem.offset0,0x4
